	.target	sm_90a

	.elftype	@"ET_EXEC"


//--------------------- .note.nv.tkinfo           --------------------------
	.section	.note.nv.tkinfo,"",@"SHT_NOTE"
	.sectionflags	@"SHF_NOTE_NV_TKINFO"
	.tkinfo
        /*0018*/ 	.word	0x00000002
        /*0030*/ 	.string	""
        /*0030*/ 	.string	"ptxas"
        /*0030*/ 	.string	"Cuda compilation tools, release 13.0, V13.0.88"
        /*0030*/ 	.string	"Build cuda_13.0.r13.0/compiler.36424714_0"
        /*0030*/ 	.string	"-arch sm_90a -m 64 "



//--------------------- .note.nv.cuinfo           --------------------------
	.section	.note.nv.cuinfo,"",@"SHT_NOTE"
	.sectionflags	@"SHF_NOTE_NV_CUINFO"
        /*0018*/ 	.short	0x0002
        /*001a*/ 	.short	0x005a
        /*001c*/ 	.short	0x0082
	.zero		2


//--------------------- .nv.info                  --------------------------
	.section	.nv.info,"",@"SHT_CUDA_INFO"
	.align	4


	//----- nvinfo : EIATTR_REGCOUNT
	.align		4
        /*0000*/ 	.byte	0x04, 0x2f
        /*0002*/ 	.short	(.L_15 - .L_14)
	.align		4
.L_14:
        /*0004*/ 	.word	index@(_ZN7cutlass13device_kernelINS_4gemm6kernel13GemmUniversalIN4cute5tupleIJiiiiEEENS1_10collective13CollectiveMmaINS1_34MainloopSm90TmaGmmaWarpSpecializedILi4ENS5_IJNS4_1CILi1EEESB_SB_EEENS1_35KernelTmaWarpSpecializedCooperativeEEENS5_IJNSA_ILi256EEENSA_ILi128EEENSA_ILi64EEEEEENS_6half_tENS5_IJSB_llEEESJ_NS5_IJlSB_lEEENS4_8TiledMMAINS4_8MMA_AtomIJNS4_4SM904GMMA26MMA_64x128x16_F32F16F16_SSILNSP_5MajorE1ELSR_0ELNSP_7ScaleInE1ELSS_1EEEEEENS4_6LayoutINS5_IJNSA_ILi2EEESB_SB_EEENS5_IJSB_NSA_ILi0EEESY_EEEEENS5_IJNS4_10UnderscoreES11_S11_EEEEENS4_13SM90_TMA_LOADENS4_14ComposedLayoutINS4_7SwizzleILi3ELi4ELi3EEENS4_18smem_ptr_flag_bitsILi16EEENSV_INS5_IJSH_NSA_ILi8EEEEEENS5_IJSB_SH_EEEEEEEvNS4_8identityES14_NS15_IS17_S19_NSV_INS5_IJS1A_SH_EEENS5_IJSH_SB_EEEEEEEvS1F_EENS_8epilogue10collective6detail29Sm90TmaWarpSpecializedAdapterINS1M_15DefaultEpilogueISJ_SL_SL_NS1L_6thread17LinearCombinationISJ_Li1EffLNS1Q_9ScaleType4KindE0ELNS_15FloatRoundStyleE2ESJ_EENS1_15EpilogueDefaultEEEEEvvEEEEvNT_6ParamsE)
        /*0008*/ 	.word	0x000000a8


	//----- nvinfo : EIATTR_FRAME_SIZE
	.align		4
.L_15:
        /*000c*/ 	.byte	0x04, 0x11
        /*000e*/ 	.short	(.L_17 - .L_16)
	.align		4
.L_16:
        /*0010*/ 	.word	index@(_ZN7cutlass13device_kernelINS_4gemm6kernel13GemmUniversalIN4cute5tupleIJiiiiEEENS1_10collective13CollectiveMmaINS1_34MainloopSm90TmaGmmaWarpSpecializedILi4ENS5_IJNS4_1CILi1EEESB_SB_EEENS1_35KernelTmaWarpSpecializedCooperativeEEENS5_IJNSA_ILi256EEENSA_ILi128EEENSA_ILi64EEEEEENS_6half_tENS5_IJSB_llEEESJ_NS5_IJlSB_lEEENS4_8TiledMMAINS4_8MMA_AtomIJNS4_4SM904GMMA26MMA_64x128x16_F32F16F16_SSILNSP_5MajorE1ELSR_0ELNSP_7ScaleInE1ELSS_1EEEEEENS4_6LayoutINS5_IJNSA_ILi2EEESB_SB_EEENS5_IJSB_NSA_ILi0EEESY_EEEEENS5_IJNS4_10UnderscoreES11_S11_EEEEENS4_13SM90_TMA_LOADENS4_14ComposedLayoutINS4_7SwizzleILi3ELi4ELi3EEENS4_18smem_ptr_flag_bitsILi16EEENSV_INS5_IJSH_NSA_ILi8EEEEEENS5_IJSB_SH_EEEEEEEvNS4_8identityES14_NS15_IS17_S19_NSV_INS5_IJS1A_SH_EEENS5_IJSH_SB_EEEEEEEvS1F_EENS_8epilogue10collective6detail29Sm90TmaWarpSpecializedAdapterINS1M_15DefaultEpilogueISJ_SL_SL_NS1L_6thread17LinearCombinationISJ_Li1EffLNS1Q_9ScaleType4KindE0ELNS_15FloatRoundStyleE2ESJ_EENS1_15EpilogueDefaultEEEEEvvEEEEvNT_6ParamsE)
        /*0014*/ 	.word	0x00000000


	//----- nvinfo : EIATTR_MIN_STACK_SIZE
	.align		4
.L_17:
        /*0018*/ 	.byte	0x04, 0x12
        /*001a*/ 	.short	(.L_19 - .L_18)
	.align		4
.L_18:
        /*001c*/ 	.word	index@(_ZN7cutlass13device_kernelINS_4gemm6kernel13GemmUniversalIN4cute5tupleIJiiiiEEENS1_10collective13CollectiveMmaINS1_34MainloopSm90TmaGmmaWarpSpecializedILi4ENS5_IJNS4_1CILi1EEESB_SB_EEENS1_35KernelTmaWarpSpecializedCooperativeEEENS5_IJNSA_ILi256EEENSA_ILi128EEENSA_ILi64EEEEEENS_6half_tENS5_IJSB_llEEESJ_NS5_IJlSB_lEEENS4_8TiledMMAINS4_8MMA_AtomIJNS4_4SM904GMMA26MMA_64x128x16_F32F16F16_SSILNSP_5MajorE1ELSR_0ELNSP_7ScaleInE1ELSS_1EEEEEENS4_6LayoutINS5_IJNSA_ILi2EEESB_SB_EEENS5_IJSB_NSA_ILi0EEESY_EEEEENS5_IJNS4_10UnderscoreES11_S11_EEEEENS4_13SM90_TMA_LOADENS4_14ComposedLayoutINS4_7SwizzleILi3ELi4ELi3EEENS4_18smem_ptr_flag_bitsILi16EEENSV_INS5_IJSH_NSA_ILi8EEEEEENS5_IJSB_SH_EEEEEEEvNS4_8identityES14_NS15_IS17_S19_NSV_INS5_IJS1A_SH_EEENS5_IJSH_SB_EEEEEEEvS1F_EENS_8epilogue10collective6detail29Sm90TmaWarpSpecializedAdapterINS1M_15DefaultEpilogueISJ_SL_SL_NS1L_6thread17LinearCombinationISJ_Li1EffLNS1Q_9ScaleType4KindE0ELNS_15FloatRoundStyleE2ESJ_EENS1_15EpilogueDefaultEEEEEvvEEEEvNT_6ParamsE)
        /*0020*/ 	.word	0x00000000
.L_19:


//--------------------- .nv.compat                --------------------------
	.section	.nv.compat,"",@"SHT_CUDA_COMPAT_INFO"
	.align	4
        /*0000*/ 	.byte	0x02, 0x09, 0x01, 0x00, 0x02, 0x02, 0x04, 0x00, 0x02, 0x05, 0x05, 0x00, 0x03, 0x07, 0x01, 0x01
        /*0010*/ 	.byte	0x02, 0x03, 0x01, 0x00, 0x02, 0x06, 0x01, 0x00, 0x04, 0x0b, 0x08, 0x00, 0x00, 0x00, 0x00, 0x00
        /*0020*/ 	.byte	0x00, 0x00, 0x00, 0x00


//--------------------- .nv.info._ZN7cutlass13device_kernelINS_4gemm6kernel13GemmUniversalIN4cute5tupleIJiiiiEEENS1_10collective13CollectiveMmaINS1_34MainloopSm90TmaGmmaWarpSpecializedILi4ENS5_IJNS4_1CILi1EEESB_SB_EEENS1_35KernelTmaWarpSpecializedCooperativeEEENS5_IJNSA_ILi256EEENSA_ILi128EEENSA_ILi64EEEEEENS_6half_tENS5_IJSB_llEEESJ_NS5_IJlSB_lEEENS4_8TiledMMAINS4_8MMA_AtomIJNS4_4SM904GMMA26MMA_64x128x16_F32F16F16_SSILNSP_5MajorE1ELSR_0ELNSP_7ScaleInE1ELSS_1EEEEEENS4_6LayoutINS5_IJNSA_ILi2EEESB_SB_EEENS5_IJSB_NSA_ILi0EEESY_EEEEENS5_IJNS4_10UnderscoreES11_S11_EEEEENS4_13SM90_TMA_LOADENS4_14ComposedLayoutINS4_7SwizzleILi3ELi4ELi3EEENS4_18smem_ptr_flag_bitsILi16EEENSV_INS5_IJSH_NSA_ILi8EEEEEENS5_IJSB_SH_EEEEEEEvNS4_8identityES14_NS15_IS17_S19_NSV_INS5_IJS1A_SH_EEENS5_IJSH_SB_EEEEEEEvS1F_EENS_8epilogue10collective6detail29Sm90TmaWarpSpecializedAdapterINS1M_15DefaultEpilogueISJ_SL_SL_NS1L_6thread17LinearCombinationISJ_Li1EffLNS1Q_9ScaleType4KindE0ELNS_15FloatRoundStyleE2ESJ_EENS1_15EpilogueDefaultEEEEEvvEEEEvNT_6ParamsE --------------------------
	.section	.nv.info._ZN7cutlass13device_kernelINS_4gemm6kernel13GemmUniversalIN4cute5tupleIJiiiiEEENS1_10collective13CollectiveMmaINS1_34MainloopSm90TmaGmmaWarpSpecializedILi4ENS5_IJNS4_1CILi1EEESB_SB_EEENS1_35KernelTmaWarpSpecializedCooperativeEEENS5_IJNSA_ILi256EEENSA_ILi128EEENSA_ILi64EEEEEENS_6half_tENS5_IJSB_llEEESJ_NS5_IJlSB_lEEENS4_8TiledMMAINS4_8MMA_AtomIJNS4_4SM904GMMA26MMA_64x128x16_F32F16F16_SSILNSP_5MajorE1ELSR_0ELNSP_7ScaleInE1ELSS_1EEEEEENS4_6LayoutINS5_IJNSA_ILi2EEESB_SB_EEENS5_IJSB_NSA_ILi0EEESY_EEEEENS5_IJNS4_10UnderscoreES11_S11_EEEEENS4_13SM90_TMA_LOADENS4_14ComposedLayoutINS4_7SwizzleILi3ELi4ELi3EEENS4_18smem_ptr_flag_bitsILi16EEENSV_INS5_IJSH_NSA_ILi8EEEEEENS5_IJSB_SH_EEEEEEEvNS4_8identityES14_NS15_IS17_S19_NSV_INS5_IJS1A_SH_EEENS5_IJSH_SB_EEEEEEEvS1F_EENS_8epilogue10collective6detail29Sm90TmaWarpSpecializedAdapterINS1M_15DefaultEpilogueISJ_SL_SL_NS1L_6thread17LinearCombinationISJ_Li1EffLNS1Q_9ScaleType4KindE0ELNS_15FloatRoundStyleE2ESJ_EENS1_15EpilogueDefaultEEEEEvvEEEEvNT_6ParamsE,"",@"SHT_CUDA_INFO"
	.sectionflags	@""
	.align	4


	//----- nvinfo : EIATTR_CUDA_API_VERSION
	.align		4
        /*0000*/ 	.byte	0x04, 0x37
        /*0002*/ 	.short	(.L_21 - .L_20)
.L_20:
        /*0004*/ 	.word	0x00000082


	//----- nvinfo : EIATTR_KPARAM_INFO
	.align		4
.L_21:
        /*0008*/ 	.byte	0x04, 0x17
        /*000a*/ 	.short	(.L_23 - .L_22)
.L_22:
        /*000c*/ 	.word	0x00000000
        /*0010*/ 	.short	0x0000
        /*0012*/ 	.short	0x0070
        /*0014*/ 	.byte	0x00, 0xf0, 0x01, 0x10


	//----- nvinfo : EIATTR_SPARSE_MMA_MASK
	.align		4
.L_23:
        /*0018*/ 	.byte	0x03, 0x50
        /*001a*/ 	.short	0x0000


	//----- nvinfo : EIATTR_MAXREG_COUNT
	.align		4
        /*001c*/ 	.byte	0x03, 0x1b
        /*001e*/ 	.short	0x00a8


	//----- nvinfo : EIATTR_NUM_BARRIERS
	.align		4
        /*0020*/ 	.byte	0x02, 0x4c
        /*0022*/ 	.byte	0x01
	.zero		1


	//----- nvinfo : EIATTR_EXTERNS
	.align		4
        /*0024*/ 	.byte	0x04, 0x0f
        /*0026*/ 	.short	(.L_25 - .L_24)


	//   ....[0]....
	.align		4
.L_24:
        /*0028*/ 	.word	index@(__assertfail)


	//----- nvinfo : EIATTR_MERCURY_ISA_VERSION
	.align		4
.L_25:
        /*002c*/ 	.byte	0x03, 0x5f
        /*002e*/ 	.short	0x0101


	//----- nvinfo : EIATTR_INT_WARP_WIDE_INSTR_OFFSETS
	.align		4
        /*0030*/ 	.byte	0x04, 0x31
        /*0032*/ 	.short	(.L_27 - .L_26)


	//   ....[0]....
.L_26:
        /*0034*/ 	.word	0x000003b0


	//   ....[1]....
        /*0038*/ 	.word	0x000003e0


	//   ....[2]....
        /*003c*/ 	.word	0x000004c0


	//----- nvinfo : EIATTR_COOP_GROUP_MASK_REGIDS
	.align		4
.L_27:
        /*0040*/ 	.byte	0x04, 0x29
        /*0042*/ 	.short	(.L_29 - .L_28)


	//   ....[0]....
.L_28:
        /*0044*/ 	.word	0xffffffff


	//   ....[1]....
        /*0048*/ 	.word	0xffffffff


	//   ....[2]....
        /*004c*/ 	.word	0xffffffff


	//   ....[3]....
        /*0050*/ 	.word	0xffffffff


	//   ....[4]....
        /*0054*/ 	.word	0xffffffff


	//----- nvinfo : EIATTR_COOP_GROUP_INSTR_OFFSETS
	.align		4
.L_29:
        /*0058*/ 	.byte	0x04, 0x28
        /*005a*/ 	.short	(.L_31 - .L_30)


	//   ....[0]....
.L_30:
        /*005c*/ 	.word	0x00000060


	//   ....[1]....
        /*0060*/ 	.word	0x00000070


	//   ....[2]....
        /*0064*/ 	.word	0x00000130


	//   ....[3]....
        /*0068*/ 	.word	0x000002c0


	//   ....[4]....
        /*006c*/ 	.word	0x00000f70


	//----- nvinfo : EIATTR_REG_RECONFIG
	.align		4
.L_31:
        /*0070*/ 	.byte	0x01, 0x54
	.zero		2


	//----- nvinfo : EIATTR_SYSCALL_OFFSETS
	.align		4
        /*0074*/ 	.byte	0x04, 0x46
        /*0076*/ 	.short	(.L_33 - .L_32)


	//   ....[0]....
.L_32:
        /*0078*/ 	.word	0x00001130


	//----- nvinfo : EIATTR_MBARRIER_INSTR_OFFSETS
	.align		4
.L_33:
        /*007c*/ 	.byte	0x04, 0x39
        /*007e*/ 	.short	(.L_35 - .L_34)


	//   ....[0]....
.L_34:
        /*0080*/ 	.word	0x00000230
        /*0084*/ 	.word	0x000000ff
        /*0088*/ 	.word	0x00000000
        /*008c*/ 	.short	0x0100
        /*008e*/ 	.byte	0x08
	.zero		1


	//   ....[1]....
        /*0090*/ 	.word	0x00000240
        /*0094*/ 	.word	0x000000ff
        /*0098*/ 	.word	0x00000020
        /*009c*/ 	.short	0x0100
        /*009e*/ 	.byte	0x08
	.zero		1


	//   ....[2]....
        /*00a0*/ 	.word	0x00000250
        /*00a4*/ 	.word	0x000000ff
        /*00a8*/ 	.word	0x00000008
        /*00ac*/ 	.short	0x0100
        /*00ae*/ 	.byte	0x08
	.zero		1


	//   ....[3]....
        /*00b0*/ 	.word	0x00000260
        /*00b4*/ 	.word	0x000000ff
        /*00b8*/ 	.word	0x00000028
        /*00bc*/ 	.short	0x0100
        /*00be*/ 	.byte	0x08
	.zero		1


	//   ....[4]....
        /*00c0*/ 	.word	0x00000270
        /*00c4*/ 	.word	0x000000ff
        /*00c8*/ 	.word	0x00000010
        /*00cc*/ 	.short	0x0100
        /*00ce*/ 	.byte	0x08
	.zero		1


	//   ....[5]....
        /*00d0*/ 	.word	0x00000280
        /*00d4*/ 	.word	0x000000ff
        /*00d8*/ 	.word	0x00000030
        /*00dc*/ 	.short	0x0100
        /*00de*/ 	.byte	0x08
	.zero		1


	//   ....[6]....
        /*00e0*/ 	.word	0x00000290
        /*00e4*/ 	.word	0x000000ff
        /*00e8*/ 	.word	0x00000018
        /*00ec*/ 	.short	0x0100
        /*00ee*/ 	.byte	0x08
	.zero		1


	//   ....[7]....
        /*00f0*/ 	.word	0x000002a0
        /*00f4*/ 	.word	0x000000ff
        /*00f8*/ 	.word	0x00000038
        /*00fc*/ 	.short	0x0100
        /*00fe*/ 	.byte	0x08
	.zero		1


	//   ....[8]....
        /*0100*/ 	.word	0x00000530
        /*0104*/ 	.word	0x000000ff
        /*0108*/ 	.word	0x00000050
        /*010c*/ 	.short	0x0100
        /*010e*/ 	.byte	0x06
	.zero		1


	//   ....[9]....
        /*0110*/ 	.word	0x00000590
        /*0114*/ 	.word	0x000000ff
        /*0118*/ 	.word	0x00000058
        /*011c*/ 	.short	0x0100
        /*011e*/ 	.byte	0x06
	.zero		1


	//   ....[10]....
        /*0120*/ 	.word	0x000011b0
        /*0124*/ 	.word	0x00000003
        /*0128*/ 	.word	0x00000000
        /*012c*/ 	.short	0x010a
        /*012e*/ 	.byte	0x3f
	.zero		1


	//   ....[11]....
        /*0130*/ 	.word	0x000011f0
        /*0134*/ 	.word	0x00000003
        /*0138*/ 	.word	0x00000000
        /*013c*/ 	.short	0x010a
        /*013e*/ 	.byte	0x3f
	.zero		1


	//   ....[12]....
        /*0140*/ 	.word	0x000016c0
        /*0144*/ 	.word	0x000000ff
        /*0148*/ 	.word	0x00000000
        /*014c*/ 	.short	0x010a
        /*014e*/ 	.byte	0x07
	.zero		1


	//   ....[13]....
        /*0150*/ 	.word	0x00001700
        /*0154*/ 	.word	0x000000ff
        /*0158*/ 	.word	0x00000000
        /*015c*/ 	.short	0x010a
        /*015e*/ 	.byte	0x07
	.zero		1


	//   ....[14]....
        /*0160*/ 	.word	0x00001aa0
        /*0164*/ 	.word	0x000000ff
        /*0168*/ 	.word	0x00000000
        /*016c*/ 	.short	0x0101
        /*016e*/ 	.byte	0x07
	.zero		1


	//   ....[15]....
        /*0170*/ 	.word	0x00001c80
        /*0174*/ 	.word	0x000000ff
        /*0178*/ 	.word	0x00000000
        /*017c*/ 	.short	0x0101
        /*017e*/ 	.byte	0x04
	.zero		1


	//   ....[16]....
        /*0180*/ 	.word	0x0000b580
        /*0184*/ 	.word	0x0000000c
        /*0188*/ 	.word	0x00000020
        /*018c*/ 	.short	0x010a
        /*018e*/ 	.byte	0x3f
	.zero		1


	//   ....[17]....
        /*0190*/ 	.word	0x0000ba60
        /*0194*/ 	.word	0x00000005
        /*0198*/ 	.word	0x00000058
        /*019c*/ 	.short	0x0101
        /*019e*/ 	.byte	0x3f
	.zero		1


	//   ....[18]....
        /*01a0*/ 	.word	0x0000c160
        /*01a4*/ 	.word	0x00000007
        /*01a8*/ 	.word	0x00000000
        /*01ac*/ 	.short	0x010a
        /*01ae*/ 	.byte	0x3f
	.zero		1


	//   ....[19]....
        /*01b0*/ 	.word	0x0000c1e0
        /*01b4*/ 	.word	0x00000006
        /*01b8*/ 	.word	0x00000000
        /*01bc*/ 	.short	0x010a
        /*01be*/ 	.byte	0x3f
	.zero		1


	//   ....[20]....
        /*01c0*/ 	.word	0x0000c270
        /*01c4*/ 	.word	0x00000007
        /*01c8*/ 	.word	0x00000000
        /*01cc*/ 	.short	0x010a
        /*01ce*/ 	.byte	0x3f
	.zero		1


	//   ....[21]....
        /*01d0*/ 	.word	0x0000c300
        /*01d4*/ 	.word	0x00000005
        /*01d8*/ 	.word	0x00000000
        /*01dc*/ 	.short	0x010a
        /*01de*/ 	.byte	0x3f
	.zero		1


	//   ....[22]....
        /*01e0*/ 	.word	0x0000c360
        /*01e4*/ 	.word	0x00000003
        /*01e8*/ 	.word	0x00000000
        /*01ec*/ 	.short	0x010a
        /*01ee*/ 	.byte	0x3f
	.zero		1


	//   ....[23]....
        /*01f0*/ 	.word	0x0000c3c0
        /*01f4*/ 	.word	0x00000004
        /*01f8*/ 	.word	0x00000000
        /*01fc*/ 	.short	0x010a
        /*01fe*/ 	.byte	0x3f
	.zero		1


	//   ....[24]....
        /*0200*/ 	.word	0x0000c490
        /*0204*/ 	.word	0x0000000c
        /*0208*/ 	.word	0x00000020
        /*020c*/ 	.short	0x010a
        /*020e*/ 	.byte	0x3f
	.zero		1


	//   ....[25]....
        /*0210*/ 	.word	0x0000c560
        /*0214*/ 	.word	0x00000007
        /*0218*/ 	.word	0x00000000
        /*021c*/ 	.short	0x010a
        /*021e*/ 	.byte	0x3f
	.zero		1


	//   ....[26]....
        /*0220*/ 	.word	0x0000c5b0
        /*0224*/ 	.word	0x00000006
        /*0228*/ 	.word	0x00000000
        /*022c*/ 	.short	0x010a
        /*022e*/ 	.byte	0x3f
	.zero		1


	//   ....[27]....
        /*0230*/ 	.word	0x0000c600
        /*0234*/ 	.word	0x00000007
        /*0238*/ 	.word	0x00000000
        /*023c*/ 	.short	0x010a
        /*023e*/ 	.byte	0x3f
	.zero		1


	//----- nvinfo : EIATTR_NUM_MBARRIERS
	.align		4
.L_35:
        /*0240*/ 	.byte	0x03, 0x38
        /*0242*/ 	.short	0x000a


	//----- nvinfo : EIATTR_EXIT_INSTR_OFFSETS
	.align		4
        /*0244*/ 	.byte	0x04, 0x1c
        /*0246*/ 	.short	(.L_37 - .L_36)


	//   ....[0]....
.L_36:
        /*0248*/ 	.word	0x000005e0


	//   ....[1]....
        /*024c*/ 	.word	0x00000ea0


	//   ....[2]....
        /*0250*/ 	.word	0x0000abb0


	//   ....[3]....
        /*0254*/ 	.word	0x0000b1e0


	//   ....[4]....
        /*0258*/ 	.word	0x0000c350


	//----- nvinfo : EIATTR_MAX_THREADS
	.align		4
.L_37:
        /*025c*/ 	.byte	0x04, 0x05
        /*025e*/ 	.short	(.L_39 - .L_38)
.L_38:
        /*0260*/ 	.word	0x00000180
        /*0264*/ 	.word	0x00000001
        /*0268*/ 	.word	0x00000001


	//----- nvinfo : EIATTR_CRS_STACK_SIZE
	.align		4
.L_39:
        /*026c*/ 	.byte	0x04, 0x1e
        /*026e*/ 	.short	(.L_41 - .L_40)
.L_40:
        /*0270*/ 	.word	0x00000000


	//----- nvinfo : EIATTR_CBANK_PARAM_SIZE
	.align		4
.L_41:
        /*0274*/ 	.byte	0x03, 0x19
        /*0276*/ 	.short	0x0470


	//----- nvinfo : EIATTR_PARAM_CBANK
	.align		4
        /*0278*/ 	.byte	0x04, 0x0a
        /*027a*/ 	.short	(.L_43 - .L_42)
	.align		4
.L_42:
        /*027c*/ 	.word	index@(.nv.constant0._ZN7cutlass13device_kernelINS_4gemm6kernel13GemmUniversalIN4cute5tupleIJiiiiEEENS1_10collective13CollectiveMmaINS1_34MainloopSm90TmaGmmaWarpSpecializedILi4ENS5_IJNS4_1CILi1EEESB_SB_EEENS1_35KernelTmaWarpSpecializedCooperativeEEENS5_IJNSA_ILi256EEENSA_ILi128EEENSA_ILi64EEEEEENS_6half_tENS5_IJSB_llEEESJ_NS5_IJlSB_lEEENS4_8TiledMMAINS4_8MMA_AtomIJNS4_4SM904GMMA26MMA_64x128x16_F32F16F16_SSILNSP_5MajorE1ELSR_0ELNSP_7ScaleInE1ELSS_1EEEEEENS4_6LayoutINS5_IJNSA_ILi2EEESB_SB_EEENS5_IJSB_NSA_ILi0EEESY_EEEEENS5_IJNS4_10UnderscoreES11_S11_EEEEENS4_13SM90_TMA_LOADENS4_14ComposedLayoutINS4_7SwizzleILi3ELi4ELi3EEENS4_18smem_ptr_flag_bitsILi16EEENSV_INS5_IJSH_NSA_ILi8EEEEEENS5_IJSB_SH_EEEEEEEvNS4_8identityES14_NS15_IS17_S19_NSV_INS5_IJS1A_SH_EEENS5_IJSH_SB_EEEEEEEvS1F_EENS_8epilogue10collective6detail29Sm90TmaWarpSpecializedAdapterINS1M_15DefaultEpilogueISJ_SL_SL_NS1L_6thread17LinearCombinationISJ_Li1EffLNS1Q_9ScaleType4KindE0ELNS_15FloatRoundStyleE2ESJ_EENS1_15EpilogueDefaultEEEEEvvEEEEvNT_6ParamsE)
        /*0280*/ 	.short	0x0210
        /*0282*/ 	.short	0x0470


	//----- nvinfo : EIATTR_SW_WAR
	.align		4
.L_43:
        /*0284*/ 	.byte	0x04, 0x36
        /*0286*/ 	.short	(.L_45 - .L_44)
.L_44:
        /*0288*/ 	.word	0x00000008
.L_45:


//--------------------- .nv.callgraph             --------------------------
	.section	.nv.callgraph,"",@"SHT_CUDA_CALLGRAPH"
	.align	4
	.sectionentsize	8
	.align		4
        /*0000*/ 	.word	0x00000000
	.align		4
        /*0004*/ 	.word	0xffffffff
	.align		4
        /*0008*/ 	.word	index@(_ZN7cutlass13device_kernelINS_4gemm6kernel13GemmUniversalIN4cute5tupleIJiiiiEEENS1_10collective13CollectiveMmaINS1_34MainloopSm90TmaGmmaWarpSpecializedILi4ENS5_IJNS4_1CILi1EEESB_SB_EEENS1_35KernelTmaWarpSpecializedCooperativeEEENS5_IJNSA_ILi256EEENSA_ILi128EEENSA_ILi64EEEEEENS_6half_tENS5_IJSB_llEEESJ_NS5_IJlSB_lEEENS4_8TiledMMAINS4_8MMA_AtomIJNS4_4SM904GMMA26MMA_64x128x16_F32F16F16_SSILNSP_5MajorE1ELSR_0ELNSP_7ScaleInE1ELSS_1EEEEEENS4_6LayoutINS5_IJNSA_ILi2EEESB_SB_EEENS5_IJSB_NSA_ILi0EEESY_EEEEENS5_IJNS4_10UnderscoreES11_S11_EEEEENS4_13SM90_TMA_LOADENS4_14ComposedLayoutINS4_7SwizzleILi3ELi4ELi3EEENS4_18smem_ptr_flag_bitsILi16EEENSV_INS5_IJSH_NSA_ILi8EEEEEENS5_IJSB_SH_EEEEEEEvNS4_8identityES14_NS15_IS17_S19_NSV_INS5_IJS1A_SH_EEENS5_IJSH_SB_EEEEEEEvS1F_EENS_8epilogue10collective6detail29Sm90TmaWarpSpecializedAdapterINS1M_15DefaultEpilogueISJ_SL_SL_NS1L_6thread17LinearCombinationISJ_Li1EffLNS1Q_9ScaleType4KindE0ELNS_15FloatRoundStyleE2ESJ_EENS1_15EpilogueDefaultEEEEEvvEEEEvNT_6ParamsE)
	.align		4
        /*000c*/ 	.word	index@(__assertfail)
	.align		4
        /*0010*/ 	.word	0x00000000
	.align		4
        /*0014*/ 	.word	0xfffffffe
	.align		4
        /*0018*/ 	.word	0x00000000
	.align		4
        /*001c*/ 	.word	0xfffffffd
	.align		4
        /*0020*/ 	.word	0x00000000
	.align		4
        /*0024*/ 	.word	0xfffffffc


//--------------------- .nv.constant4             --------------------------
	.section	.nv.constant4,"a",@progbits
	.align	8
	.align		8
.nv.constant4:
        /*0000*/ 	.dword	__assertfail
	.align		8
        /*0008*/ 	.dword	__unnamed_1
	.align		8
        /*0010*/ 	.dword	_ZN40_INTERNAL_90516b2c_4_k_cu_7e4206b2_256614cuda3std3__45__cpo5beginE
	.align		8
        /*0018*/ 	.dword	_ZN40_INTERNAL_90516b2c_4_k_cu_7e4206b2_256614cuda3std3__45__cpo3endE
	.align		8
        /*0020*/ 	.dword	_ZN40_INTERNAL_90516b2c_4_k_cu_7e4206b2_256614cuda3std3__45__cpo6cbeginE
	.align		8
        /*0028*/ 	.dword	_ZN40_INTERNAL_90516b2c_4_k_cu_7e4206b2_256614cuda3std3__45__cpo4cendE
	.align		8
        /*0030*/ 	.dword	_ZN40_INTERNAL_90516b2c_4_k_cu_7e4206b2_256614cuda3std3__442_GLOBAL__N__90516b2c_4_k_cu_7e4206b2_256616ignoreE
	.align		8
        /*0038*/ 	.dword	_ZN40_INTERNAL_90516b2c_4_k_cu_7e4206b2_256614cuda3std3__419piecewise_constructE
	.align		8
        /*0040*/ 	.dword	_ZN40_INTERNAL_90516b2c_4_k_cu_7e4206b2_256614cuda3std3__48in_placeE
	.align		8
        /*0048*/ 	.dword	_ZN40_INTERNAL_90516b2c_4_k_cu_7e4206b2_256614cuda3std6ranges3__45__cpo4swapE
	.align		8
        /*0050*/ 	.dword	_ZN40_INTERNAL_90516b2c_4_k_cu_7e4206b2_256614cuda3std6ranges3__45__cpo9iter_moveE
	.align		8
        /*0058*/ 	.dword	_ZN40_INTERNAL_90516b2c_4_k_cu_7e4206b2_256614cute7productE
	.align		8
        /*0060*/ 	.dword	_ZN40_INTERNAL_90516b2c_4_k_cu_7e4206b2_256614cute1_E
	.align		8
        /*0068*/ 	.dword	$str$22
	.align		8
        /*0070*/ 	.dword	$str$23


//--------------------- .text._ZN7cutlass13device_kernelINS_4gemm6kernel13GemmUniversalIN4cute5tupleIJiiiiEEENS1_10collective13CollectiveMmaINS1_34MainloopSm90TmaGmmaWarpSpecializedILi4ENS5_IJNS4_1CILi1EEESB_SB_EEENS1_35KernelTmaWarpSpecializedCooperativeEEENS5_IJNSA_ILi256EEENSA_ILi128EEENSA_ILi64EEEEEENS_6half_tENS5_IJSB_llEEESJ_NS5_IJlSB_lEEENS4_8TiledMMAINS4_8MMA_AtomIJNS4_4SM904GMMA26MMA_64x128x16_F32F16F16_SSILNSP_5MajorE1ELSR_0ELNSP_7ScaleInE1ELSS_1EEEEEENS4_6LayoutINS5_IJNSA_ILi2EEESB_SB_EEENS5_IJSB_NSA_ILi0EEESY_EEEEENS5_IJNS4_10UnderscoreES11_S11_EEEEENS4_13SM90_TMA_LOADENS4_14ComposedLayoutINS4_7SwizzleILi3ELi4ELi3EEENS4_18smem_ptr_flag_bitsILi16EEENSV_INS5_IJSH_NSA_ILi8EEEEEENS5_IJSB_SH_EEEEEEEvNS4_8identityES14_NS15_IS17_S19_NSV_INS5_IJS1A_SH_EEENS5_IJSH_SB_EEEEEEEvS1F_EENS_8epilogue10collective6detail29Sm90TmaWarpSpecializedAdapterINS1M_15DefaultEpilogueISJ_SL_SL_NS1L_6thread17LinearCombinationISJ_Li1EffLNS1Q_9ScaleType4KindE0ELNS_15FloatRoundStyleE2ESJ_EENS1_15EpilogueDefaultEEEEEvvEEEEvNT_6ParamsE --------------------------
	.section	.text._ZN7cutlass13device_kernelINS_4gemm6kernel13GemmUniversalIN4cute5tupleIJiiiiEEENS1_10collective13CollectiveMmaINS1_34MainloopSm90TmaGmmaWarpSpecializedILi4ENS5_IJNS4_1CILi1EEESB_SB_EEENS1_35KernelTmaWarpSpecializedCooperativeEEENS5_IJNSA_ILi256EEENSA_ILi128EEENSA_ILi64EEEEEENS_6half_tENS5_IJSB_llEEESJ_NS5_IJlSB_lEEENS4_8TiledMMAINS4_8MMA_AtomIJNS4_4SM904GMMA26MMA_64x128x16_F32F16F16_SSILNSP_5MajorE1ELSR_0ELNSP_7ScaleInE1ELSS_1EEEEEENS4_6LayoutINS5_IJNSA_ILi2EEESB_SB_EEENS5_IJSB_NSA_ILi0EEESY_EEEEENS5_IJNS4_10UnderscoreES11_S11_EEEEENS4_13SM90_TMA_LOADENS4_14ComposedLayoutINS4_7SwizzleILi3ELi4ELi3EEENS4_18smem_ptr_flag_bitsILi16EEENSV_INS5_IJSH_NSA_ILi8EEEEEENS5_IJSB_SH_EEEEEEEvNS4_8identityES14_NS15_IS17_S19_NSV_INS5_IJS1A_SH_EEENS5_IJSH_SB_EEEEEEEvS1F_EENS_8epilogue10collective6detail29Sm90TmaWarpSpecializedAdapterINS1M_15DefaultEpilogueISJ_SL_SL_NS1L_6thread17LinearCombinationISJ_Li1EffLNS1Q_9ScaleType4KindE0ELNS_15FloatRoundStyleE2ESJ_EENS1_15EpilogueDefaultEEEEEvvEEEEvNT_6ParamsE,"ax",@progbits
	.align	128
.text._ZN7cutlass13device_kernelINS_4gemm6kernel13GemmUniversalIN4cute5tupleIJiiiiEEENS1_10collective13CollectiveMmaINS1_34MainloopSm90TmaGmmaWarpSpecializedILi4ENS5_IJNS4_1CILi1EEESB_SB_EEENS1_35KernelTmaWarpSpecializedCooperativeEEENS5_IJNSA_ILi256EEENSA_ILi128EEENSA_ILi64EEEEEENS_6half_tENS5_IJSB_llEEESJ_NS5_IJlSB_lEEENS4_8TiledMMAINS4_8MMA_AtomIJNS4_4SM904GMMA26MMA_64x128x16_F32F16F16_SSILNSP_5MajorE1ELSR_0ELNSP_7ScaleInE1ELSS_1EEEEEENS4_6LayoutINS5_IJNSA_ILi2EEESB_SB_EEENS5_IJSB_NSA_ILi0EEESY_EEEEENS5_IJNS4_10UnderscoreES11_S11_EEEEENS4_13SM90_TMA_LOADENS4_14ComposedLayoutINS4_7SwizzleILi3ELi4ELi3EEENS4_18smem_ptr_flag_bitsILi16EEENSV_INS5_IJSH_NSA_ILi8EEEEEENS5_IJSB_SH_EEEEEEEvNS4_8identityES14_NS15_IS17_S19_NSV_INS5_IJS1A_SH_EEENS5_IJSH_SB_EEEEEEEvS1F_EENS_8epilogue10collective6detail29Sm90TmaWarpSpecializedAdapterINS1M_15DefaultEpilogueISJ_SL_SL_NS1L_6thread17LinearCombinationISJ_Li1EffLNS1Q_9ScaleType4KindE0ELNS_15FloatRoundStyleE2ESJ_EENS1_15EpilogueDefaultEEEEEvvEEEEvNT_6ParamsE:
        .type           _ZN7cutlass13device_kernelINS_4gemm6kernel13GemmUniversalIN4cute5tupleIJiiiiEEENS1_10collective13CollectiveMmaINS1_34MainloopSm90TmaGmmaWarpSpecializedILi4ENS5_IJNS4_1CILi1EEESB_SB_EEENS1_35KernelTmaWarpSpecializedCooperativeEEENS5_IJNSA_ILi256EEENSA_ILi128EEENSA_ILi64EEEEEENS_6half_tENS5_IJSB_llEEESJ_NS5_IJlSB_lEEENS4_8TiledMMAINS4_8MMA_AtomIJNS4_4SM904GMMA26MMA_64x128x16_F32F16F16_SSILNSP_5MajorE1ELSR_0ELNSP_7ScaleInE1ELSS_1EEEEEENS4_6LayoutINS5_IJNSA_ILi2EEESB_SB_EEENS5_IJSB_NSA_ILi0EEESY_EEEEENS5_IJNS4_10UnderscoreES11_S11_EEEEENS4_13SM90_TMA_LOADENS4_14ComposedLayoutINS4_7SwizzleILi3ELi4ELi3EEENS4_18smem_ptr_flag_bitsILi16EEENSV_INS5_IJSH_NSA_ILi8EEEEEENS5_IJSB_SH_EEEEEEEvNS4_8identityES14_NS15_IS17_S19_NSV_INS5_IJS1A_SH_EEENS5_IJSH_SB_EEEEEEEvS1F_EENS_8epilogue10collective6detail29Sm90TmaWarpSpecializedAdapterINS1M_15DefaultEpilogueISJ_SL_SL_NS1L_6thread17LinearCombinationISJ_Li1EffLNS1Q_9ScaleType4KindE0ELNS_15FloatRoundStyleE2ESJ_EENS1_15EpilogueDefaultEEEEEvvEEEEvNT_6ParamsE,@function
        .size           _ZN7cutlass13device_kernelINS_4gemm6kernel13GemmUniversalIN4cute5tupleIJiiiiEEENS1_10collective13CollectiveMmaINS1_34MainloopSm90TmaGmmaWarpSpecializedILi4ENS5_IJNS4_1CILi1EEESB_SB_EEENS1_35KernelTmaWarpSpecializedCooperativeEEENS5_IJNSA_ILi256EEENSA_ILi128EEENSA_ILi64EEEEEENS_6half_tENS5_IJSB_llEEESJ_NS5_IJlSB_lEEENS4_8TiledMMAINS4_8MMA_AtomIJNS4_4SM904GMMA26MMA_64x128x16_F32F16F16_SSILNSP_5MajorE1ELSR_0ELNSP_7ScaleInE1ELSS_1EEEEEENS4_6LayoutINS5_IJNSA_ILi2EEESB_SB_EEENS5_IJSB_NSA_ILi0EEESY_EEEEENS5_IJNS4_10UnderscoreES11_S11_EEEEENS4_13SM90_TMA_LOADENS4_14ComposedLayoutINS4_7SwizzleILi3ELi4ELi3EEENS4_18smem_ptr_flag_bitsILi16EEENSV_INS5_IJSH_NSA_ILi8EEEEEENS5_IJSB_SH_EEEEEEEvNS4_8identityES14_NS15_IS17_S19_NSV_INS5_IJS1A_SH_EEENS5_IJSH_SB_EEEEEEEvS1F_EENS_8epilogue10collective6detail29Sm90TmaWarpSpecializedAdapterINS1M_15DefaultEpilogueISJ_SL_SL_NS1L_6thread17LinearCombinationISJ_Li1EffLNS1Q_9ScaleType4KindE0ELNS_15FloatRoundStyleE2ESJ_EENS1_15EpilogueDefaultEEEEEvvEEEEvNT_6ParamsE,(.L_x_320 - _ZN7cutlass13device_kernelINS_4gemm6kernel13GemmUniversalIN4cute5tupleIJiiiiEEENS1_10collective13CollectiveMmaINS1_34MainloopSm90TmaGmmaWarpSpecializedILi4ENS5_IJNS4_1CILi1EEESB_SB_EEENS1_35KernelTmaWarpSpecializedCooperativeEEENS5_IJNSA_ILi256EEENSA_ILi128EEENSA_ILi64EEEEEENS_6half_tENS5_IJSB_llEEESJ_NS5_IJlSB_lEEENS4_8TiledMMAINS4_8MMA_AtomIJNS4_4SM904GMMA26MMA_64x128x16_F32F16F16_SSILNSP_5MajorE1ELSR_0ELNSP_7ScaleInE1ELSS_1EEEEEENS4_6LayoutINS5_IJNSA_ILi2EEESB_SB_EEENS5_IJSB_NSA_ILi0EEESY_EEEEENS5_IJNS4_10UnderscoreES11_S11_EEEEENS4_13SM90_TMA_LOADENS4_14ComposedLayoutINS4_7SwizzleILi3ELi4ELi3EEENS4_18smem_ptr_flag_bitsILi16EEENSV_INS5_IJSH_NSA_ILi8EEEEEENS5_IJSB_SH_EEEEEEEvNS4_8identityES14_NS15_IS17_S19_NSV_INS5_IJS1A_SH_EEENS5_IJSH_SB_EEEEEEEvS1F_EENS_8epilogue10collective6detail29Sm90TmaWarpSpecializedAdapterINS1M_15DefaultEpilogueISJ_SL_SL_NS1L_6thread17LinearCombinationISJ_Li1EffLNS1Q_9ScaleType4KindE0ELNS_15FloatRoundStyleE2ESJ_EENS1_15EpilogueDefaultEEEEEvvEEEEvNT_6ParamsE)
        .other          _ZN7cutlass13device_kernelINS_4gemm6kernel13GemmUniversalIN4cute5tupleIJiiiiEEENS1_10collective13CollectiveMmaINS1_34MainloopSm90TmaGmmaWarpSpecializedILi4ENS5_IJNS4_1CILi1EEESB_SB_EEENS1_35KernelTmaWarpSpecializedCooperativeEEENS5_IJNSA_ILi256EEENSA_ILi128EEENSA_ILi64EEEEEENS_6half_tENS5_IJSB_llEEESJ_NS5_IJlSB_lEEENS4_8TiledMMAINS4_8MMA_AtomIJNS4_4SM904GMMA26MMA_64x128x16_F32F16F16_SSILNSP_5MajorE1ELSR_0ELNSP_7ScaleInE1ELSS_1EEEEEENS4_6LayoutINS5_IJNSA_ILi2EEESB_SB_EEENS5_IJSB_NSA_ILi0EEESY_EEEEENS5_IJNS4_10UnderscoreES11_S11_EEEEENS4_13SM90_TMA_LOADENS4_14ComposedLayoutINS4_7SwizzleILi3ELi4ELi3EEENS4_18smem_ptr_flag_bitsILi16EEENSV_INS5_IJSH_NSA_ILi8EEEEEENS5_IJSB_SH_EEEEEEEvNS4_8identityES14_NS15_IS17_S19_NSV_INS5_IJS1A_SH_EEENS5_IJSH_SB_EEEEEEEvS1F_EENS_8epilogue10collective6detail29Sm90TmaWarpSpecializedAdapterINS1M_15DefaultEpilogueISJ_SL_SL_NS1L_6thread17LinearCombinationISJ_Li1EffLNS1Q_9ScaleType4KindE0ELNS_15FloatRoundStyleE2ESJ_EENS1_15EpilogueDefaultEEEEEvvEEEEvNT_6ParamsE,@"STO_CUDA_ENTRY STV_DEFAULT"
_ZN7cutlass13device_kernelINS_4gemm6kernel13GemmUniversalIN4cute5tupleIJiiiiEEENS1_10collective13CollectiveMmaINS1_34MainloopSm90TmaGmmaWarpSpecializedILi4ENS5_IJNS4_1CILi1EEESB_SB_EEENS1_35KernelTmaWarpSpecializedCooperativeEEENS5_IJNSA_ILi256EEENSA_ILi128EEENSA_ILi64EEEEEENS_6half_tENS5_IJSB_llEEESJ_NS5_IJlSB_lEEENS4_8TiledMMAINS4_8MMA_AtomIJNS4_4SM904GMMA26MMA_64x128x16_F32F16F16_SSILNSP_5MajorE1ELSR_0ELNSP_7ScaleInE1ELSS_1EEEEEENS4_6LayoutINS5_IJNSA_ILi2EEESB_SB_EEENS5_IJSB_NSA_ILi0EEESY_EEEEENS5_IJNS4_10UnderscoreES11_S11_EEEEENS4_13SM90_TMA_LOADENS4_14ComposedLayoutINS4_7SwizzleILi3ELi4ELi3EEENS4_18smem_ptr_flag_bitsILi16EEENSV_INS5_IJSH_NSA_ILi8EEEEEENS5_IJSB_SH_EEEEEEEvNS4_8identityES14_NS15_IS17_S19_NSV_INS5_IJS1A_SH_EEENS5_IJSH_SB_EEEEEEEvS1F_EENS_8epilogue10collective6detail29Sm90TmaWarpSpecializedAdapterINS1M_15DefaultEpilogueISJ_SL_SL_NS1L_6thread17LinearCombinationISJ_Li1EffLNS1Q_9ScaleType4KindE0ELNS_15FloatRoundStyleE2ESJ_EENS1_15EpilogueDefaultEEEEEvvEEEEvNT_6ParamsE:
[----:B------:R-:W0:Y:S01]  /*0000*/  LDC R1, c[0x0][0x28] ;  /* 0x00000a00ff017b82 */ /* 0x000e220000000800 */
[----:B------:R-:W1:Y:S01]  /*0010*/  S2R R18, SR_TID.X ;  /* 0x0000000000127919 */ /* 0x000e620000002100 */
[----:B------:R-:W-:Y:S01]  /*0020*/  ELECT P0, URZ, PT ;  /* 0x00000000003f782f */ /* 0x000fe20003800000 */
[----:B------:R-:W-:Y:S01]  /*0030*/  BSSY B0, `(.L_x_0) ;  /* 0x000000f000007945 */ /* 0x000fe20003800000 */
[--C-:B-1----:R-:W-:Y:S02]  /*0040*/  SHF.R.U32.HI R0, RZ, 0x5, R18.reuse ;  /* 0x00000005ff007819 */ /* 0x102fe40000011612 */
[----:B------:R-:W-:-:S03]  /*0050*/  SHF.R.U32.HI R22, RZ, 0x7, R18 ;  /* 0x00000007ff167819 */ /* 0x000fc60000011612 */
[----:B------:R-:W1:Y:S04]  /*0060*/  SHFL.IDX PT, R5, R0, RZ, 0x1f ;  /* 0x00001fff00057589 */ /* 0x000e6800000e0000 */
[----:B------:R2:W3:Y:S01]  /*0070*/  SHFL.IDX PT, R8, R22, RZ, 0x1f ;  /* 0x00001fff16087589 */ /* 0x0004e200000e0000 */
[----:B-1----:R-:W-:-:S13]  /*0080*/  ISETP.NE.OR P0, PT, R5, RZ, !P0 ;  /* 0x000000ff0500720c */ /* 0x002fda0004705670 */
[----:B0-23--:R-:W-:Y:S05]  /*0090*/  @P0 BRA `(.L_x_1) ;  /* 0x0000000000200947 */ /* 0x00dfea0003800000 */
[----:B------:R-:W-:Y:S02]  /*00a0*/  ULDC.64 UR4, c[0x0][0x198] ;  /* 0x0000660000047ab9 */ /* 0x000fe40000000a00 */
[----:B------:R-:W-:Y:S02]  /*00b0*/  UIADD3 UR6, UP0, UR4, 0xf0, URZ ;  /* 0x000000f004067890 */ /* 0x000fe4000ff1e03f */
[----:B------:R-:W-:Y:S02]  /*00c0*/  UIADD3 UR4, UP1, UR4, 0x1f0, URZ ;  /* 0x000001f004047890 */ /* 0x000fe4000ff3e03f */
[----:B------:R-:W-:Y:S02]  /*00d0*/  UIADD3.X UR7, URZ, UR5, URZ, UP0, !UPT ;  /* 0x000000053f077290 */ /* 0x000fe400087fe43f */
[----:B------:R-:W-:-:S07]  /*00e0*/  UIADD3.X UR5, URZ, UR5, URZ, UP1, !UPT ;  /* 0x000000053f057290 */ /* 0x000fce0008ffe43f */
[----:B------:R0:W-:Y:S02]  /*00f0*/  UTMACCTL.PF [UR6] ;  /* 0x00000000060079b9 */ /* 0x0001e40008040000 */
[----:B------:R0:W-:Y:S02]  /*0100*/  UTMACCTL.PF [UR4] ;  /* 0x00000000040079b9 */ /* 0x0001e40008040000 */
[----:B0-----:R-:W-:Y:S01]  /*0110*/  NOP ;  /* 0x0000000000007918 */ /* 0x001fe20000000000 */
.L_x_1:
[----:B------:R-:W-:Y:S05]  /*0120*/  BSYNC B0 ;  /* 0x0000000000007941 */ /* 0x000fea0003800000 */
.L_x_0:
[----:B------:R-:W0:Y:S02]  /*0130*/  SHFL.IDX PT, R2, R0, RZ, 0x1f ;  /* 0x00001fff00027589 */ /* 0x000e2400000e0000 */
[----:B0-----:R-:W-:-:S13]  /*0140*/  ISETP.NE.AND P0, PT, R2, RZ, PT ;  /* 0x000000ff0200720c */ /* 0x001fda0003f05270 */
[----:B------:R-:W-:Y:S05]  /*0150*/  @P0 BRA `(.L_x_2) ;  /* 0x0000000000580947 */ /* 0x000fea0003800000 */
[----:B------:R-:W0:Y:S01]  /*0160*/  S2UR UR8, SR_CgaCtaId ;  /* 0x00000000000879c3 */ /* 0x000e220000008800 */
[----:B------:R-:W-:Y:S01]  /*0170*/  UMOV UR4, 0x400 ;  /* 0x0000040000047882 */ /* 0x000fe20000000000 */
[----:B------:R-:W-:Y:S01]  /*0180*/  UMOV UR5, 0x1 ;  /* 0x0000000100057882 */ /* 0x000fe20000000000 */
[----:B------:R-:W-:Y:S01]  /*0190*/  UMOV UR6, 0x100 ;  /* 0x0000010000067882 */ /* 0x000fe20000000000 */
[----:B------:R-:W-:Y:S01]  /*01a0*/  ELECT P0, URZ, PT ;  /* 0x00000000003f782f */ /* 0x000fe20003800000 */
[----:B------:R-:W-:-:S04]  /*01b0*/  UIADD3 UR6, -UR6, 0x100000, URZ ;  /* 0x0010000006067890 */ /* 0x000fc8000fffe13f */
[----:B------:R-:W-:Y:S02]  /*01c0*/  USHF.L.U32 UR7, UR6, 0xb, URZ ;  /* 0x0000000b06077899 */ /* 0x000fe4000800063f */
[----:B------:R-:W-:Y:S02]  /*01d0*/  USHF.L.U32 UR6, UR6, 0x1, URZ ;  /* 0x0000000106067899 */ /* 0x000fe4000800063f */
[----:B0-----:R-:W-:Y:S02]  /*01e0*/  ULEA UR8, UR8, UR4, 0x18 ;  /* 0x0000000408087291 */ /* 0x001fe4000f8ec03f */
[----:B------:R-:W-:-:S04]  /*01f0*/  UIADD3 UR4, -UR5, 0x100000, URZ ;  /* 0x0010000005047890 */ /* 0x000fc8000fffe13f */
[----:B------:R-:W-:Y:S02]  /*0200*/  USHF.L.U32 UR5, UR4, 0xb, URZ ;  /* 0x0000000b04057899 */ /* 0x000fe4000800063f */
[----:B------:R-:W-:Y:S01]  /*0210*/  USHF.L.U32 UR4, UR4, 0x1, URZ ;  /* 0x0000000104047899 */ /* 0x000fe2000800063f */
[----:B------:R-:W0:Y:S11]  /*0220*/  FENCE.VIEW.ASYNC.S ;  /* 0x00000000000073c6 */ /* 0x000e360000000000 */
[----:B0-----:R0:W1:Y:S01]  /*0230*/  SYNCS.EXCH.64 URZ, [UR8], UR4 ;  /* 0x00000004083f75b2 */ /* 0x0010620008000100 */
[----:B------:R0:W2:Y:S01]  /*0240*/  SYNCS.EXCH.64 URZ, [UR8+0x20], UR6 ;  /* 0x00002006083f75b2 */ /* 0x0000a20008000100 */
[----:B------:R0:W3:Y:S01]  /*0250*/  SYNCS.EXCH.64 URZ, [UR8+0x8], UR4 ;  /* 0x00000804083f75b2 */ /* 0x0000e20008000100 */
[----:B------:R0:W4:Y:S01]  /*0260*/  SYNCS.EXCH.64 URZ, [UR8+0x28], UR6 ;  /* 0x00002806083f75b2 */ /* 0x0001220008000100 */
[----:B------:R0:W0:Y:S01]  /*0270*/  SYNCS.EXCH.64 URZ, [UR8+0x10], UR4 ;  /* 0x00001004083f75b2 */ /* 0x0000220008000100 */
[----:B------:R0:W0:Y:S01]  /*0280*/  SYNCS.EXCH.64 URZ, [UR8+0x30], UR6 ;  /* 0x00003006083f75b2 */ /* 0x0000220008000100 */
[----:B------:R0:W0:Y:S01]  /*0290*/  SYNCS.EXCH.64 URZ, [UR8+0x18], UR4 ;  /* 0x00001804083f75b2 */ /* 0x0000220008000100 */
[----:B------:R0:W0:Y:S01]  /*02a0*/  SYNCS.EXCH.64 URZ, [UR8+0x38], UR6 ;  /* 0x00003806083f75b2 */ /* 0x0000220008000100 */
[----:B------:R-:W-:Y:S01]  /*02b0*/  NOP ;  /* 0x0000000000007918 */ /* 0x000fe20000000000 */
.L_x_2:
[----:B------:R-:W5:Y:S01]  /*02c0*/  SHFL.IDX PT, R0, R0, RZ, 0x1f ;  /* 0x00001fff00007589 */ /* 0x000f6200000e0000 */
[----:B------:R-:W1:Y:S01]  /*02d0*/  LDC R2, c[0x0][0x65c] ;  /* 0x00019700ff027b82 */ /* 0x000e620000000800 */
[----:B------:R-:W-:Y:S02]  /*02e0*/  ELECT P0, URZ, PT ;  /* 0x00000000003f782f */ /* 0x000fe40003800000 */
[----:B------:R-:W-:Y:S01]  /*02f0*/  SHF.R.S32.HI R6, RZ, 0x1f, R5 ;  /* 0x0000001fff067819 */ /* 0x000fe20000011405 */
[----:B------:R-:W2:Y:S01]  /*0300*/  S2R R3, SR_CTAID.Y ;  /* 0x0000000000037919 */ /* 0x000ea20000002600 */
[----:B0-----:R-:W-:Y:S01]  /*0310*/  UMOV UR4, 0x20 ;  /* 0x0000002000047882 */ /* 0x001fe20000000000 */
[----:B------:R-:W-:Y:S01]  /*0320*/  ISETP.NE.AND P2, PT, R8, RZ, PT ;  /* 0x000000ff0800720c */ /* 0x000fe20003f45270 */
[----:B------:R-:W-:Y:S01]  /*0330*/  NOP ;  /* 0x0000000000007918 */ /* 0x000fe20000000000 */
[----:B------:R-:W0:Y:S01]  /*0340*/  S2R R4, SR_CTAID.X ;  /* 0x0000000000047919 */ /* 0x000e220000002500 */
[----:B------:R-:W-:Y:S01]  /*0350*/  LEA.HI R6, R6, R5, RZ, 0x2 ;  /* 0x0000000506067211 */ /* 0x000fe200078f10ff */
[----:B------:R-:W-:Y:S01]  /*0360*/  NOP ;  /* 0x0000000000007918 */ /* 0x000fe20000000000 */
[----:B-----5:R-:W-:-:S02]  /*0370*/  ISETP.NE.OR P0, PT, R0, RZ, !P0 ;  /* 0x000000ff0000720c */ /* 0x020fc40004705670 */
[----:B-1----:R-:W-:-:S04]  /*0380*/  ISETP.NE.AND P3, PT, R2, 0x1, PT ;  /* 0x000000010200780c */ /* 0x002fc80003f65270 */
[----:B------:R-:W-:Y:S02]  /*0390*/  P2R R0, PR, RZ, 0x8 ;  /* 0x00000008ff007803 */ /* 0x000fe40000000000 */
[----:B------:R-:W-:-:S05]  /*03a0*/  LOP3.LUT R0, R6, 0xfffffffc, RZ, 0xc0, !PT ;  /* 0xfffffffc06007812 */ /* 0x000fca00078ec0ff */
[----:B------:R-:W-:Y:S01]  /*03b0*/  VOTEU.ALL UP0, P0 ;  /* 0x00000000003f7886 */ /* 0x000fe20000000000 */
[----:B------:R-:W-:Y:S01]  /*03c0*/  IMAD.IADD R0, R5, 0x1, -R0 ;  /* 0x0000000105007824 */ /* 0x000fe200078e0a00 */
[----:B------:R-:W0:Y:S01]  /*03d0*/  @P3 LDC R17, c[0x0][0x10] ;  /* 0x00000400ff113b82 */ /* 0x000e220000000800 */
[----:B------:R-:W-:Y:S01]  /*03e0*/  VOTEU.ALL UP1, P0 ;  /* 0x00000000003f7886 */ /* 0x000fe20000020000 */
[----:B--2---:R-:W-:Y:S01]  /*03f0*/  @P3 IMAD.MOV.U32 R6, RZ, RZ, R3 ;  /* 0x000000ffff063224 */ /* 0x004fe200078e0003 */
[----:B------:R-:W-:Y:S01]  /*0400*/  @!UP0 UMOV UR6, 0x400 ;  /* 0x0000040000068882 */ /* 0x000fe20000000000 */
[----:B------:R-:W-:-:S04]  /*0410*/  @!UP0 UIADD3 UR4, -UR4, 0x100000, URZ ;  /* 0x0010000004048890 */ /* 0x000fc8000fffe13f */
[----:B------:R-:W-:Y:S02]  /*0420*/  @!UP0 USHF.L.U32 UR5, UR4, 0xb, URZ ;  /* 0x0000000b04058899 */ /* 0x000fe4000800063f */
[----:B------:R-:W-:Y:S01]  /*0430*/  @!UP0 USHF.L.U32 UR4, UR4, 0x1, URZ ;  /* 0x0000000104048899 */ /* 0x000fe2000800063f */
[----:B------:R-:W-:Y:S02]  /*0440*/  @P3 IMAD.MOV.U32 R7, RZ, RZ, RZ ;  /* 0x000000ffff073224 */ /* 0x000fe400078e00ff */
[----:B------:R-:W-:Y:S01]  /*0450*/  IMAD.MOV.U32 R5, RZ, RZ, RZ ;  /* 0x000000ffff057224 */ /* 0x000fe200078e00ff */
[----:B------:R-:W1:Y:S01]  /*0460*/  @!UP0 S2UR UR7, SR_CgaCtaId ;  /* 0x00000000000789c3 */ /* 0x000e620000008800 */
[----:B------:R-:W-:-:S07]  /*0470*/  @P3 IMAD.MOV.U32 R11, RZ, RZ, RZ ;  /* 0x000000ffff0b3224 */ /* 0x000fce00078e00ff */
[----:B------:R-:W2:Y:S01]  /*0480*/  @!P3 LDC R9, c[0x0][0xc] ;  /* 0x00000300ff09bb82 */ /* 0x000ea20000000800 */
[----:B0-----:R-:W-:-:S04]  /*0490*/  @P3 IMAD.WIDE.U32 R16, R4, R17, R6 ;  /* 0x0000001104103225 */ /* 0x001fc800078e0006 */
[----:B------:R-:W-:Y:S01]  /*04a0*/  @P3 IMAD.IADD R17, R17, 0x1, R11 ;  /* 0x0000000111113824 */ /* 0x000fe200078e020b */
[----:B-1----:R-:W-:Y:S01]  /*04b0*/  @!UP0 ULEA UR6, UR7, UR6, 0x18 ;  /* 0x0000000607068291 */ /* 0x002fe2000f8ec03f */
[----:B------:R-:W-:Y:S01]  /*04c0*/  VOTEU.ALL UP0, P0 ;  /* 0x00000000003f7886 */ /* 0x000fe20000000000 */
[----:B------:R-:W-:-:S04]  /*04d0*/  ISETP.NE.AND P0, PT, R0, 0x3, PT ;  /* 0x000000030000780c */ /* 0x000fc80003f05270 */
[----:B------:R-:W-:Y:S01]  /*04e0*/  ISETP.EQ.OR P0, PT, R0, RZ, !P0 ;  /* 0x000000ff0000720c */ /* 0x000fe20004702670 */
[----:B--2---:R-:W-:-:S03]  /*04f0*/  @!P3 IMAD.WIDE.U32 R6, R9, R3, R4 ;  /* 0x000000030906b225 */ /* 0x004fc600078e0004 */
[C---:B------:R-:W-:Y:S01]  /*0500*/  ISETP.EQ.AND P0, PT, R8.reuse, RZ, P0 ;  /* 0x000000ff0800720c */ /* 0x040fe20000702270 */
[----:B------:R-:W-:Y:S01]  /*0510*/  VIADD R8, R8, 0xffffffff ;  /* 0xffffffff08087836 */ /* 0x000fe20000000000 */
[----:B------:R-:W0:Y:S02]  /*0520*/  FENCE.VIEW.ASYNC.S ;  /* 0x00000000000073c6 */ /* 0x000e240000000000 */
[----:B0-----:R0:W3:Y:S01]  /*0530*/  @!UP0 SYNCS.EXCH.64 URZ, [UR6+0x50], UR4 ;  /* 0x00005004063f85b2 */ /* 0x0010e20008000100 */
[----:B------:R-:W-:Y:S01]  /*0540*/  @!P3 MOV R16, R6 ;  /* 0x000000060010b202 */ /* 0x000fe20000000f00 */
[----:B------:R-:W-:Y:S01]  /*0550*/  @!P3 IMAD.MOV.U32 R17, RZ, RZ, R7 ;  /* 0x000000ffff11b224 */ /* 0x000fe200078e0007 */
[----:B------:R-:W-:Y:S02]  /*0560*/  SEL R19, RZ, 0x1, !P0 ;  /* 0x00000001ff137807 */ /* 0x000fe40004000000 */
[----:B------:R-:W-:-:S04]  /*0570*/  ISETP.GE.U32.AND P1, PT, R8, 0x2, PT ;  /* 0x000000020800780c */ /* 0x000fc80003f26070 */
[----:B------:R-:W-:Y:S01]  /*0580*/  SEL R19, R19, 0x2, P1 ;  /* 0x0000000213137807 */ /* 0x000fe20000800000 */
[----:B------:R0:W3:Y:S01]  /*0590*/  @!UP1 SYNCS.EXCH.64 URZ, [UR6+0x58], UR4 ;  /* 0x00005804063f95b2 */ /* 0x0000e20008000100 */
[----:B------:R-:W-:Y:S01]  /*05a0*/  NOP ;  /* 0x0000000000007918 */ /* 0x000fe20000000000 */
[----:B---34-:R-:W-:Y:S06]  /*05b0*/  BAR.SYNC.DEFER_BLOCKING 0x0 ;  /* 0x0000000000007b1d */ /* 0x018fec0000010000 */
[----:B------:R-:W-:Y:S05]  /*05c0*/  @!P2 BRA `(.L_x_3) ;  /* 0x000000a4007ca947 */ /* 0x000fea0003800000 */
[----:B------:R-:W-:-:S13]  /*05d0*/  ISETP.GT.U32.AND P0, PT, R8, 0x1, PT ;  /* 0x000000010800780c */ /* 0x000fda0003f04070 */
[----:B0-----:R-:W-:Y:S05]  /*05e0*/  @P0 EXIT ;  /* 0x000000000000094d */ /* 0x001fea0003800000 */
[----:B------:R-:W-:Y:S01]  /*05f0*/  ULDC.64 UR4, c[0x0][0x650] ;  /* 0x0001940000047ab9 */ /* 0x000fe20000000a00 */
[----:B------:R-:W-:Y:S01]  /*0600*/  PRMT R0, RZ, 0x7610, R0 ;  /* 0x00007610ff007816 */ /* 0x000fe20000000000 */
[----:B------:R-:W-:Y:S01]  /*0610*/  IMAD.MOV.U32 R152, RZ, RZ, -0x1 ;  /* 0xffffffffff987424 */ /* 0x000fe200078e00ff */
[----:B------:R-:W-:Y:S01]  /*0620*/  ISETP.GE.U32.AND P0, PT, R16, UR4, PT ;  /* 0x0000000410007c0c */ /* 0x000fe2000bf06070 */
[----:B------:R-:W-:Y:S02]  /*0630*/  IMAD.MOV.U32 R153, RZ, RZ, -0x1 ;  /* 0xffffffffff997424 */ /* 0x000fe400078e00ff */
[----:B------:R-:W-:Y:S01]  /*0640*/  IMAD.MOV.U32 R23, RZ, RZ, -0x1 ;  /* 0xffffffffff177424 */ /* 0x000fe200078e00ff */
[----:B------:R-:W-:-:S13]  /*0650*/  ISETP.GE.U32.AND.EX P0, PT, R17, UR5, PT, P0 ;  /* 0x0000000511007c0c */ /* 0x000fda000bf06100 */
[----:B------:R-:W-:Y:S05]  /*0660*/  @P0 BRA `(.L_x_4) ;  /* 0x0000000400540947 */ /* 0x000fea0003800000 */
[----:B------:R-:W0:Y:S01]  /*0670*/  LDC.64 R14, c[0x0][0x628] ;  /* 0x00018a00ff0e7b82 */ /* 0x000e220000000a00 */
[----:B------:R-:W-:Y:S02]  /*0680*/  IMAD.MOV.U32 R6, RZ, RZ, R16 ;  /* 0x000000ffff067224 */ /* 0x000fe400078e0010 */
[----:B------:R-:W-:-:S05]  /*0690*/  IMAD.MOV.U32 R7, RZ, RZ, R17 ;  /* 0x000000ffff077224 */ /* 0x000fca00078e0011 */
[----:B------:R-:W1:Y:S08]  /*06a0*/  LDC R0, c[0x0][0x630] ;  /* 0x00018c00ff007b82 */ /* 0x000e700000000800 */
[----:B------:R-:W2:Y:S01]  /*06b0*/  LDC.64 R20, c[0x0][0x620] ;  /* 0x00018800ff147b82 */ /* 0x000ea20000000a00 */
[----:B0-----:R-:W-:-:S04]  /*06c0*/  ISETP.NE.U32.AND P0, PT, R14, RZ, PT ;  /* 0x000000ff0e00720c */ /* 0x001fc80003f05070 */
[----:B------:R-:W-:-:S13]  /*06d0*/  ISETP.NE.AND.EX P0, PT, R15, RZ, PT, P0 ;  /* 0x000000ff0f00720c */ /* 0x000fda0003f05300 */
[----:B-12---:R-:W-:Y:S05]  /*06e0*/  @!P0 BRA `(.L_x_5) ;  /* 0x0000000000288947 */ /* 0x006fea0003800000 */
[----:B------:R-:W0:Y:S02]  /*06f0*/  LDC R11, c[0x0][0x634] ;  /* 0x00018d00ff0b7b82 */ /* 0x000e240000000800 */
[----:B0-----:R-:W-:-:S05]  /*0700*/  IADD3 R11, P0, R16, R11, RZ ;  /* 0x0000000b100b7210 */ /* 0x001fca0007f1e0ff */
[----:B------:R-:W-:-:S04]  /*0710*/  IMAD.X R13, RZ, RZ, R17, P0 ;  /* 0x000000ffff0d7224 */ /* 0x000fc800000e0611 */
[----:B------:R-:W-:-:S04]  /*0720*/  IMAD.WIDE.U32 R6, R13, R14, RZ ;  /* 0x0000000e0d067225 */ /* 0x000fc800078e00ff */
[----:B------:R-:W-:-:S04]  /*0730*/  IMAD.WIDE.U32 R8, P0, R11, R15, R6 ;  /* 0x0000000f0b087225 */ /* 0x000fc80007800006 */
[----:B------:R-:W-:Y:S01]  /*0740*/  IMAD.WIDE.U32 R6, R11, R14, RZ ;  /* 0x0000000e0b067225 */ /* 0x000fe200078e00ff */
[----:B------:R-:W-:-:S03]  /*0750*/  IADD3.X R11, RZ, RZ, RZ, P0, !PT ;  /* 0x000000ffff0b7210 */ /* 0x000fc600007fe4ff */
[----:B------:R-:W-:Y:S01]  /*0760*/  IMAD.MOV.U32 R10, RZ, RZ, R9 ;  /* 0x000000ffff0a7224 */ /* 0x000fe200078e0009 */
[----:B------:R-:W-:-:S05]  /*0770*/  IADD3 RZ, P0, R7, R8, RZ ;  /* 0x0000000807ff7210 */ /* 0x000fca0007f1e0ff */
[----:B------:R-:W-:-:S08]  /*0780*/  IMAD.WIDE.U32.X R6, R13, R15, R10, P0 ;  /* 0x0000000f0d067225 */ /* 0x000fd000000e040a */
.L_x_5:
[-CC-:B------:R-:W-:Y:S01]  /*0790*/  SHF.R.U64 R23, R6, R0.reuse, R7.reuse ;  /* 0x0000000006177219 */ /* 0x180fe20000001207 */
[----:B------:R-:W0:Y:S01]  /*07a0*/  LDC R10, c[0x0][0x618] ;  /* 0x00018600ff0a7b82 */ /* 0x000e220000000800 */
[----:B------:R-:W-:Y:S01]  /*07b0*/  SHF.R.U32.HI R5, RZ, R0, R7 ;  /* 0x00000000ff057219 */ /* 0x000fe20000011607 */
[----:B------:R-:W-:Y:S01]  /*07c0*/  ULDC UR4, c[0x0][0x150] ;  /* 0x0000540000047ab9 */ /* 0x000fe20000000800 */
[----:B------:R-:W-:Y:S02]  /*07d0*/  IADD3 R9, P0, RZ, -R23, RZ ;  /* 0x80000017ff097210 */ /* 0x000fe40007f1e0ff */
[----:B------:R-:W-:-:S03]  /*07e0*/  I2FP.F32.U32 R0, R4 ;  /* 0x0000000400007245 */ /* 0x000fc60000201000 */
[----:B------:R-:W1:Y:S01]  /*07f0*/  LDC.64 R28, c[0x0][0x640] ;  /* 0x00019000ff1c7b82 */ /* 0x000e620000000a00 */
[----:B------:R-:W-:Y:S02]  /*0800*/  IMAD.X R11, RZ, RZ, ~R5, P0 ;  /* 0x000000ffff0b7224 */ /* 0x000fe400000e0e05 */
[----:B------:R-:W-:Y:S01]  /*0810*/  FMUL R0, R0, UR4 ;  /* 0x0000000400007c20 */ /* 0x000fe20008400000 */
[----:B------:R-:W-:Y:S01]  /*0820*/  IMAD.WIDE.U32 R6, R9, R20, R16 ;  /* 0x0000001409067225 */ /* 0x000fe200078e0010 */
[----:B------:R-:W-:-:S03]  /*0830*/  ULDC UR4, c[0x0][0x154] ;  /* 0x0000550000047ab9 */ /* 0x000fc60000000800 */
[----:B------:R-:W-:Y:S01]  /*0840*/  IMAD R8, R11, R20, RZ ;  /* 0x000000140b087224 */ /* 0x000fe200078e02ff */
[----:B------:R-:W2:Y:S01]  /*0850*/  LDC R5, c[0x0][0x144] ;  /* 0x00005100ff057b82 */ /* 0x000ea20000000800 */
[----:B------:R-:W3:Y:S02]  /*0860*/  F2I.U32.TRUNC.NTZ R0, R0 ;  /* 0x0000000000007305 */ /* 0x000ee4000020f000 */
[----:B------:R-:W-:-:S04]  /*0870*/  IMAD R9, R9, R21, R8 ;  /* 0x0000001509097224 */ /* 0x000fc800078e0208 */
[----:B------:R-:W-:Y:S01]  /*0880*/  IMAD.IADD R7, R7, 0x1, R9 ;  /* 0x0000000107077824 */ /* 0x000fe200078e0209 */
[----:B------:R-:W4:Y:S01]  /*0890*/  LDC R12, c[0x0][0x608] ;  /* 0x00018200ff0c7b82 */ /* 0x000f220000000800 */
[----:B------:R-:W-:-:S03]  /*08a0*/  IMAD.MOV.U32 R9, RZ, RZ, -0x1 ;  /* 0xffffffffff097424 */ /* 0x000fc600078e00ff */
[-CC-:B0-----:R-:W-:Y:S02]  /*08b0*/  SHF.R.U64 R20, R6, R10.reuse, R7.reuse ;  /* 0x0000000a06147219 */ /* 0x181fe40000001207 */
[----:B------:R-:W-:Y:S02]  /*08c0*/  I2FP.F32.U32 R6, R3 ;  /* 0x0000000300067245 */ /* 0x000fe40000201000 */
[----:B------:R-:W0:Y:S01]  /*08d0*/  LDC R26, c[0x0][0x658] ;  /* 0x00019600ff1a7b82 */ /* 0x000e220000000800 */
[----:B-1----:R-:W-:Y:S01]  /*08e0*/  ISETP.NE.U32.AND P0, PT, R28, RZ, PT ;  /* 0x000000ff1c00720c */ /* 0x002fe20003f05070 */
[----:B---3--:R-:W-:Y:S01]  /*08f0*/  IMAD.MOV R8, RZ, RZ, -R0 ;  /* 0x000000ffff087224 */ /* 0x008fe200078e0a00 */
[----:B------:R-:W-:Y:S01]  /*0900*/  SHF.R.U32.HI R7, RZ, R10, R7 ;  /* 0x0000000aff077219 */ /* 0x000fe20000011607 */
[----:B------:R-:W-:Y:S01]  /*0910*/  FMUL R6, R6, UR4 ;  /* 0x0000000406067c20 */ /* 0x000fe20008400000 */
[----:B------:R-:W-:-:S03]  /*0920*/  ISETP.NE.AND.EX P0, PT, R29, RZ, PT, P0 ;  /* 0x000000ff1d00720c */ /* 0x000fc60003f05300 */
[----:B------:R-:W1:Y:S01]  /*0930*/  LDC R14, c[0x0][0x148] ;  /* 0x00005200ff0e7b82 */ /* 0x000e620000000800 */
[----:B--2---:R-:W-:-:S07]  /*0940*/  IMAD R0, R5, R8, R4 ;  /* 0x0000000805007224 */ /* 0x004fce00078e0204 */
[----:B------:R-:W2:Y:S01]  /*0950*/  LDC R24, c[0x0][0x600] ;  /* 0x00018000ff187b82 */ /* 0x000ea20000000800 */
[-CC-:B----4-:R-:W-:Y:S02]  /*0960*/  SHF.R.U64 R30, R20, R12.reuse, R7.reuse ;  /* 0x0000000c141e7219 */ /* 0x190fe40000001207 */
[----:B------:R-:W-:Y:S01]  /*0970*/  SHF.R.U32.HI R5, RZ, R12, R7 ;  /* 0x0000000cff057219 */ /* 0x000fe20000011607 */
[----:B------:R-:W-:Y:S01]  /*0980*/  IMAD.MOV.U32 R7, RZ, RZ, 0x1 ;  /* 0x00000001ff077424 */ /* 0x000fe200078e00ff */
[----:B------:R3:W4:Y:S03]  /*0990*/  F2I.U32.TRUNC.NTZ R12, R6 ;  /* 0x00000006000c7305 */ /* 0x000726000020f000 */
[----:B------:R-:W1:Y:S01]  /*09a0*/  LDC R15, c[0x0][0x648] ;  /* 0x00019200ff0f7b82 */ /* 0x000e620000000800 */
[-C--:B0-----:R-:W-:Y:S02]  /*09b0*/  SHF.L.U32 R4, R9, R26.reuse, RZ ;  /* 0x0000001a09047219 */ /* 0x081fe400000006ff */
[----:B------:R-:W-:-:S02]  /*09c0*/  SHF.R.U64 R32, R30, R26, R5 ;  /* 0x0000001a1e207219 */ /* 0x000fc40000001205 */
[----:B------:R-:W-:Y:S02]  /*09d0*/  LOP3.LUT R11, RZ, R4, RZ, 0x33, !PT ;  /* 0x00000004ff0b7212 */ /* 0x000fe400078e33ff */
[-C--:B------:R-:W-:Y:S01]  /*09e0*/  SHF.R.U32.HI R5, RZ, R26.reuse, R5 ;  /* 0x0000001aff057219 */ /* 0x080fe20000011605 */
[----:B------:R-:W0:Y:S01]  /*09f0*/  LDC R21, c[0x0][0x638] ;  /* 0x00018e00ff157b82 */ /* 0x000e220000000800 */
[----:B------:R-:W-:Y:S01]  /*0a00*/  SHF.L.U32 R10, R7, R26, RZ ;  /* 0x0000001a070a7219 */ /* 0x000fe200000006ff */
[----:B------:R-:W-:-:S06]  /*0a10*/  IMAD.MOV.U32 R4, RZ, RZ, R32 ;  /* 0x000000ffff047224 */ /* 0x000fcc00078e0020 */
[----:B------:R-:W0:Y:S01]  /*0a20*/  LDC R152, c[0x0][0x610] ;  /* 0x00018400ff987b82 */ /* 0x000e220000000800 */
[----:B---34-:R-:W-:Y:S05]  /*0a30*/  @!P0 BRA `(.L_x_6) ;  /* 0x0000000000288947 */ /* 0x018fea0003800000 */
[----:B------:R-:W3:Y:S02]  /*0a40*/  LDC R9, c[0x0][0x64c] ;  /* 0x00019300ff097b82 */ /* 0x000ee40000000800 */
[----:B---3--:R-:W-:-:S04]  /*0a50*/  IADD3 R9, P0, R32, R9, RZ ;  /* 0x0000000920097210 */ /* 0x008fc80007f1e0ff */
[----:B------:R-:W-:-:S05]  /*0a60*/  IADD3.X R13, RZ, R5, RZ, P0, !PT ;  /* 0x00000005ff0d7210 */ /* 0x000fca00007fe4ff */
[----:B------:R-:W-:-:S04]  /*0a70*/  IMAD.WIDE.U32 R4, R13, R28, RZ ;  /* 0x0000001c0d047225 */ /* 0x000fc800078e00ff */
[----:B------:R-:W-:-:S04]  /*0a80*/  IMAD.WIDE.U32 R6, P0, R9, R29, R4 ;  /* 0x0000001d09067225 */ /* 0x000fc80007800004 */
[----:B------:R-:W-:-:S04]  /*0a90*/  IMAD.WIDE.U32 R4, R9, R28, RZ ;  /* 0x0000001c09047225 */ /* 0x000fc800078e00ff */
[----:B------:R-:W-:Y:S01]  /*0aa0*/  IMAD.X R9, RZ, RZ, RZ, P0 ;  /* 0x000000ffff097224 */ /* 0x000fe200000e06ff */
[----:B------:R-:W-:Y:S01]  /*0ab0*/  IADD3 RZ, P0, R5, R6, RZ ;  /* 0x0000000605ff7210 */ /* 0x000fe20007f1e0ff */
[----:B------:R-:W-:-:S04]  /*0ac0*/  IMAD.MOV.U32 R8, RZ, RZ, R7 ;  /* 0x000000ffff087224 */ /* 0x000fc800078e0007 */
[----:B------:R-:W-:-:S08]  /*0ad0*/  IMAD.WIDE.U32.X R4, R13, R29, R8, P0 ;  /* 0x0000001d0d047225 */ /* 0x000fd000000e0408 */
.L_x_6:
[----:B-1----:R-:W-:Y:S01]  /*0ae0*/  SHF.R.U64 R4, R4, R15, R5 ;  /* 0x0000000f04047219 */ /* 0x002fe20000001205 */
[----:B--2---:R-:W-:Y:S01]  /*0af0*/  VIADD R5, R24, 0xffffffff ;  /* 0xffffffff18057836 */ /* 0x004fe20000000000 */
[----:B------:R-:W-:Y:S01]  /*0b00*/  LOP3.LUT R11, R30, R11, RZ, 0xc0, !PT ;  /* 0x0000000b1e0b7212 */ /* 0x000fe200078ec0ff */
[----:B------:R-:W-:Y:S02]  /*0b10*/  IMAD.MOV R12, RZ, RZ, -R12 ;  /* 0x000000ffff0c7224 */ /* 0x000fe400078e0a0c */
[----:B------:R-:W-:Y:S01]  /*0b20*/  IMAD.MOV R6, RZ, RZ, -R4 ;  /* 0x000000ffff067224 */ /* 0x000fe200078e0a04 */
[----:B------:R-:W-:Y:S01]  /*0b30*/  LOP3.LUT R5, R20, R5, RZ, 0xc0, !PT ;  /* 0x0000000514057212 */ /* 0x000fe200078ec0ff */
[----:B------:R-:W-:Y:S02]  /*0b40*/  @P3 IMAD R0, R14, R12, R3 ;  /* 0x0000000c0e003224 */ /* 0x000fe400078e0203 */
[----:B------:R-:W-:Y:S02]  /*0b50*/  IMAD R11, R10, R4, R11 ;  /* 0x000000040a0b7224 */ /* 0x000fe400078e020b */
[----:B0-----:R-:W-:-:S02]  /*0b60*/  IMAD R3, R6, R21, R32 ;  /* 0x0000001506037224 */ /* 0x001fc400078e0220 */
[----:B------:R-:W-:Y:S02]  /*0b70*/  IMAD R152, R11, R152, R0 ;  /* 0x000000980b987224 */ /* 0x000fe400078e0200 */
[----:B------:R-:W-:Y:S02]  /*0b80*/  IMAD R3, R3, R24, R5 ;  /* 0x0000001803037224 */ /* 0x000fe400078e0205 */
[----:B------:R-:W-:-:S03]  /*0b90*/  IMAD.MOV.U32 R0, RZ, RZ, 0x1 ;  /* 0x00000001ff007424 */ /* 0x000fc600078e00ff */
[----:B------:R-:W-:Y:S02]  /*0ba0*/  SEL R153, R3, R152, !P3 ;  /* 0x0000009803997207 */ /* 0x000fe40005800000 */
[----:B------:R-:W-:-:S07]  /*0bb0*/  SEL R152, R152, R3, !P3 ;  /* 0x0000000398987207 */ /* 0x000fce0005800000 */
.L_x_4:
[----:B------:R-:W-:-:S08]  /*0bc0*/  NOP ;  /* 0x0000000000007918 */ /* 0x000fd00000000000 */
[----:B------:R-:W0:Y:S02]  /*0bd0*/  USETMAXREG.TRY_ALLOC.CTAPOOL UP0, 0xe8 ;  /* 0x000000e8000079c8 */ /* 0x000e240008000600 */
[----:B0-----:R-:W-:-:S13]  /*0be0*/  PLOP3.LUT P0, PT, PT, PT, UP0, 0x80, 0x0 ;  /* 0x000000000000781c */ /* 0x001fda0003f0f008 */
[----:B------:R-:W-:Y:S05]  /*0bf0*/  @!P0 BRA `(.L_x_4) ;  /* 0xfffffffc00f08947 */ /* 0x000fea000383ffff */
[----:B------:R-:W-:Y:S01]  /*0c00*/  ULDC.64 UR4, c[0x0][0x598] ;  /* 0x0001660000047ab9 */ /* 0x000fe20000000a00 */
[----:B------:R-:W-:Y:S01]  /*0c10*/  ULDC.64 UR36, c[0x0][0x208] ;  /* 0x0000820000247ab9 */ /* 0x000fe20000000a00 */
[----:B------:R-:W-:-:S04]  /*0c20*/  ISETP.NE.U32.AND P0, PT, RZ, UR4, PT ;  /* 0x00000004ff007c0c */ /* 0x000fc8000bf05070 */
[----:B------:R-:W-:-:S13]  /*0c30*/  ISETP.NE.AND.EX P0, PT, RZ, UR5, PT, P0 ;  /* 0x00000005ff007c0c */ /* 0x000fda000bf05300 */
[----:B------:R-:W-:Y:S05]  /*0c40*/  @!P0 BRA `(.L_x_7) ;  /* 0x00000000001c8947 */ /* 0x000fea0003800000 */
[----:B------:R-:W0:Y:S02]  /*0c50*/  LDC.64 R4, c[0x0][0x598] ;  /* 0x00016600ff047b82 */ /* 0x000e240000000a00 */
[----:B0-----:R-:W2:Y:S02]  /*0c60*/  LDG.E.64 R4, desc[UR36][R4.64] ;  /* 0x0000002404047981 */ /* 0x001ea4000c1e1b00 */
[----:B--2---:R-:W-:-:S04]  /*0c70*/  ISETP.NE.U32.AND P0, PT, R4, RZ, PT ;  /* 0x000000ff0400720c */ /* 0x004fc80003f05070 */
[----:B------:R-:W-:-:S13]  /*0c80*/  ISETP.NE.AND.EX P0, PT, R5, RZ, PT, P0 ;  /* 0x000000ff0500720c */ /* 0x000fda0003f05300 */
[----:B------:R-:W-:Y:S05]  /*0c90*/  @!P0 BRA `(.L_x_7) ;  /* 0x0000000000088947 */ /* 0x000fea0003800000 */
[----:B------:R0:W5:Y:S01]  /*0ca0*/  LD.E R154, desc[UR36][R4.64] ;  /* 0x00000024049a7980 */ /* 0x000162000c101900 */
[----:B------:R-:W-:Y:S05]  /*0cb0*/  BRA `(.L_x_8) ;  /* 0x0000000000247947 */ /* 0x000fea0003800000 */
.L_x_7:
[----:B------:R-:W-:Y:S02]  /*0cc0*/  ULDC.64 UR4, c[0x0][0x588] ;  /* 0x0001620000047ab9 */ /* 0x000fe40000000a00 */
[----:B------:R-:W-:-:S04]  /*0cd0*/  ISETP.NE.U32.AND P0, PT, RZ, UR4, PT ;  /* 0x00000004ff007c0c */ /* 0x000fc8000bf05070 */
[----:B------:R-:W-:-:S13]  /*0ce0*/  ISETP.NE.AND.EX P0, PT, RZ, UR5, PT, P0 ;  /* 0x00000005ff007c0c */ /* 0x000fda000bf05300 */
[----:B------:R-:W-:Y:S05]  /*0cf0*/  @!P0 BRA `(.L_x_9) ;  /* 0x00000000000c8947 */ /* 0x000fea0003800000 */
[----:B------:R-:W0:Y:S02]  /*0d00*/  LDC.64 R154, c[0x0][0x588] ;  /* 0x00016200ff9a7b82 */ /* 0x000e240000000a00 */
[----:B0-----:R1:W5:Y:S01]  /*0d10*/  LDG.E R154, desc[UR36][R154.64] ;  /* 0x000000249a9a7981 */ /* 0x001362000c1e1900 */
[----:B------:R-:W-:Y:S05]  /*0d20*/  BRA `(.L_x_8) ;  /* 0x0000000000087947 */ /* 0x000fea0003800000 */
.L_x_9:
[----:B------:R-:W-:Y:S02]  /*0d30*/  ULDC UR4, c[0x0][0x580] ;  /* 0x0001600000047ab9 */ /* 0x000fe40000000800 */
[----:B------:R-:W-:-:S07]  /*0d40*/  IMAD.U32 R154, RZ, RZ, UR4 ;  /* 0x00000004ff9a7e24 */ /* 0x000fce000f8e00ff */
.L_x_8:
[----:B------:R-:W-:Y:S02]  /*0d50*/  ULDC.64 UR4, c[0x0][0x5a0] ;  /* 0x0001680000047ab9 */ /* 0x000fe40000000a00 */
[----:B------:R-:W-:-:S04]  /*0d60*/  ISETP.NE.U32.AND P0, PT, RZ, UR4, PT ;  /* 0x00000004ff007c0c */ /* 0x000fc8000bf05070 */
[----:B------:R-:W-:-:S13]  /*0d70*/  ISETP.NE.AND.EX P0, PT, RZ, UR5, PT, P0 ;  /* 0x00000005ff007c0c */ /* 0x000fda000bf05300 */
[----:B------:R-:W-:Y:S05]  /*0d80*/  @!P0 BRA `(.L_x_10) ;  /* 0x00000000001c8947 */ /* 0x000fea0003800000 */
[----:B0-----:R-:W0:Y:S02]  /*0d90*/  LDC.64 R4, c[0x0][0x5a0] ;  /* 0x00016800ff047b82 */ /* 0x001e240000000a00 */
[----:B0-----:R-:W2:Y:S02]  /*0da0*/  LDG.E.64 R4, desc[UR36][R4.64] ;  /* 0x0000002404047981 */ /* 0x001ea4000c1e1b00 */
[----:B--2---:R-:W-:-:S04]  /*0db0*/  ISETP.NE.U32.AND P0, PT, R4, RZ, PT ;  /* 0x000000ff0400720c */ /* 0x004fc80003f05070 */
[----:B------:R-:W-:-:S13]  /*0dc0*/  ISETP.NE.AND.EX P0, PT, R5, RZ, PT, P0 ;  /* 0x000000ff0500720c */ /* 0x000fda0003f05300 */
[----:B------:R-:W-:Y:S05]  /*0dd0*/  @!P0 BRA `(.L_x_10) ;  /* 0x0000000000088947 */ /* 0x000fea0003800000 */
[----:B-1----:R0:W5:Y:S01]  /*0de0*/  LD.E R155, desc[UR36][R4.64] ;  /* 0x00000024049b7980 */ /* 0x002162000c101900 */
[----:B------:R-:W-:Y:S05]  /*0df0*/  BRA `(.L_x_11) ;  /* 0x0000000000247947 */ /* 0x000fea0003800000 */
.L_x_10:
[----:B------:R-:W-:Y:S02]  /*0e00*/  ULDC.64 UR4, c[0x0][0x590] ;  /* 0x0001640000047ab9 */ /* 0x000fe40000000a00 */
[----:B------:R-:W-:-:S04]  /*0e10*/  ISETP.NE.U32.AND P0, PT, RZ, UR4, PT ;  /* 0x00000004ff007c0c */ /* 0x000fc8000bf05070 */
[----:B------:R-:W-:-:S13]  /*0e20*/  ISETP.NE.AND.EX P0, PT, RZ, UR5, PT, P0 ;  /* 0x00000005ff007c0c */ /* 0x000fda000bf05300 */
[----:B------:R-:W-:Y:S05]  /*0e30*/  @!P0 BRA `(.L_x_12) ;  /* 0x00000000000c8947 */ /* 0x000fea0003800000 */
[----:B0-----:R-:W1:Y:S02]  /*0e40*/  LDC.64 R4, c[0x0][0x590] ;  /* 0x00016400ff047b82 */ /* 0x001e640000000a00 */
[----:B-1----:R1:W5:Y:S01]  /*0e50*/  LDG.E R155, desc[UR36][R4.64] ;  /* 0x00000024049b7981 */ /* 0x002362000c1e1900 */
[----:B------:R-:W-:Y:S05]  /*0e60*/  BRA `(.L_x_11) ;  /* 0x0000000000087947 */ /* 0x000fea0003800000 */
.L_x_12:
[----:B------:R-:W-:Y:S02]  /*0e70*/  ULDC UR4, c[0x0][0x584] ;  /* 0x0001610000047ab9 */ /* 0x000fe40000000800 */
[----:B-1----:R-:W-:-:S07]  /*0e80*/  MOV R155, UR4 ;  /* 0x00000004009b7c02 */ /* 0x002fce0008000f00 */
.L_x_11:
[----:B------:R-:W-:-:S13]  /*0e90*/  LOP3.LUT P0, RZ, R0, 0xff, RZ, 0xc0, !PT ;  /* 0x000000ff00ff7812 */ /* 0x000fda000780c0ff */
[----:B------:R-:W-:Y:S05]  /*0ea0*/  @!P0 EXIT ;  /* 0x000000000000894d */ /* 0x000fea0003800000 */
[----:B------:R-:W-:Y:S01]  /*0eb0*/  ULDC UR4, c[0x0][0x28c] ;  /* 0x0000a30000047ab9 */ /* 0x000fe20000000800 */
[----:B------:R-:W-:Y:S01]  /*0ec0*/  LOP3.LUT R164, R19, 0x1, RZ, 0xfc, !PT ;  /* 0x0000000113a47812 */ /* 0x000fe200078efcff */
[----:B------:R-:W-:Y:S01]  /*0ed0*/  UIADD3 UR4, UR4, 0x3f, URZ ;  /* 0x0000003f04047890 */ /* 0x000fe2000fffe03f */
[----:B------:R-:W-:Y:S01]  /*0ee0*/  UMOV UR38, URZ ;  /* 0x0000003f00267c82 */ /* 0x000fe20008000000 */
[----:B------:R-:W-:Y:S02]  /*0ef0*/  UMOV UR39, URZ ;  /* 0x0000003f00277c82 */ /* 0x000fe40008000000 */
[----:B------:R-:W-:-:S04]  /*0f00*/  USHF.R.S32.HI UR5, URZ, 0x1f, UR4 ;  /* 0x0000001f3f057899 */ /* 0x000fc80008011404 */
[----:B------:R-:W-:-:S04]  /*0f10*/  ULEA.HI UR5, UR5, UR4, URZ, 0x6 ;  /* 0x0000000405057291 */ /* 0x000fc8000f8f303f */
[----:B------:R-:W-:-:S12]  /*0f20*/  USHF.R.S32.HI UR40, URZ, 0x6, UR5 ;  /* 0x000000063f287899 */ /* 0x000fd80008011405 */
.L_x_284:
[----:B------:R-:W-:Y:S01]  /*0f30*/  LOP3.LUT R0, R18, 0x80, RZ, 0xc0, !PT ;  /* 0x0000008012007812 */ /* 0x000fe200078ec0ff */
[----:B--2---:R-:W2:Y:S01]  /*0f40*/  S2UR UR7, SR_CgaCtaId ;  /* 0x00000000000779c3 */ /* 0x004ea20000008800 */
[----:B------:R-:W-:Y:S02]  /*0f50*/  UMOV UR6, 0x400 ;  /* 0x0000040000067882 */ /* 0x000fe40000000000 */
[----:B------:R-:W-:-:S06]  /*0f60*/  SHF.R.U32.HI R0, RZ, 0x7, R0 ;  /* 0x00000007ff007819 */ /* 0x000fcc0000011600 */
[----:B---3--:R-:W3:Y:S01]  /*0f70*/  SHFL.IDX PT, R0, R0, RZ, 0x1f ;  /* 0x00001fff00007589 */ /* 0x008ee200000e0000 */
[----:B--2---:R-:W-:Y:S01]  /*0f80*/  ULEA UR42, UR7, UR6, 0x18 ;  /* 0x00000006072a7291 */ /* 0x004fe2000f8ec03f */
[----:B---3--:R-:W-:-:S13]  /*0f90*/  R2UR UR4, R0 ;  /* 0x00000000000472ca */ /* 0x008fda00000e0000 */
[----:B------:R-:W-:-:S04]  /*0fa0*/  ULEA.HI UR5, UR4, UR4, URZ, 0x1 ;  /* 0x0000000404057291 */ /* 0x000fc8000f8f083f */
[----:B------:R-:W-:-:S04]  /*0fb0*/  ULOP3.LUT UR5, UR5, 0x7fffe, URZ, 0xc0, !UPT ;  /* 0x0007fffe05057892 */ /* 0x000fc8000f8ec03f */
[----:B------:R-:W-:-:S03]  /*0fc0*/  UIADD3 UR5, UR4, -UR5, URZ ;  /* 0x8000000504057290 */ /* 0x000fc6000fffe03f */
[----:B------:R-:W-:Y:S01]  /*0fd0*/  ULDC UR4, c[0x0][0x28c] ;  /* 0x0000a30000047ab9 */ /* 0x000fe20000000800 */
[----:B------:R-:W-:Y:S01]  /*0fe0*/  ULEA UR5, UR5, UR42, 0xd ;  /* 0x0000002a05057291 */ /* 0x000fe2000f8e683f */
[----:B------:R-:W-:-:S03]  /*0ff0*/  ISETP.LT.AND P0, PT, RZ, UR4, PT ;  /* 0x00000004ff007c0c */ /* 0x000fc6000bf01270 */
[----:B------:R-:W-:-:S04]  /*1000*/  UIADD3 UR5, UR5, 0x100, URZ ;  /* 0x0000010005057890 */ /* 0x000fc8000fffe03f */
[----:B------:R-:W-:-:S04]  /*1010*/  USHF.R.U32.HI UR5, URZ, 0x4, UR5 ;  /* 0x000000043f057899 */ /* 0x000fc80008011605 */
[----:B------:R-:W-:Y:S02]  /*1020*/  ULOP3.LUT UR41, UR5, 0x3fff, URZ, 0xc0, !UPT ;  /* 0x00003fff05297892 */ /* 0x000fe4000f8ec03f */
[----:B-1--45:R-:W-:Y:S10]  /*1030*/  @P0 BRA `(.L_x_13) ;  /* 0x0000000000400947 */ /* 0x032ff40003800000 */
[----:B------:R-:W-:Y:S01]  /*1040*/  MOV R0, 0x0 ;  /* 0x0000000000007802 */ /* 0x000fe20000000f00 */
[----:B------:R-:W-:Y:S01]  /*1050*/  ULDC.64 UR4, c[0x4][0x68] ;  /* 0x01001a0000047ab9 */ /* 0x000fe20000000a00 */
[----:B------:R-:W-:Y:S01]  /*1060*/  ULDC.64 UR6, c[0x4][0x8] ;  /* 0x0100020000067ab9 */ /* 0x000fe20000000a00 */
[----:B01----:R-:W-:Y:S01]  /*1070*/  IMAD.U32 R4, RZ, RZ, UR4 ;  /* 0x00000004ff047e24 */ /* 0x003fe2000f8e00ff */
[----:B------:R0:W1:Y:S01]  /*1080*/  LDC.64 R14, c[0x4][R0] ;  /* 0x01000000000e7b82 */ /* 0x0000620000000a00 */
[----:B------:R-:W-:Y:S01]  /*1090*/  IMAD.U32 R5, RZ, RZ, UR5 ;  /* 0x00000005ff057e24 */ /* 0x000fe2000f8e00ff */
[----:B------:R-:W-:Y:S01]  /*10a0*/  ULDC.64 UR4, c[0x4][0x70] ;  /* 0x01001c0000047ab9 */ /* 0x000fe20000000a00 */
[----:B------:R-:W-:Y:S01]  /*10b0*/  IMAD.U32 R10, RZ, RZ, UR6 ;  /* 0x00000006ff0a7e24 */ /* 0x000fe2000f8e00ff */
[----:B------:R-:W-:Y:S01]  /*10c0*/  MOV R12, 0x1 ;  /* 0x00000001000c7802 */ /* 0x000fe20000000f00 */
[----:B------:R-:W-:Y:S02]  /*10d0*/  IMAD.U32 R6, RZ, RZ, UR4 ;  /* 0x00000004ff067e24 */ /* 0x000fe4000f8e00ff */
[----:B------:R-:W-:-:S02]  /*10e0*/  IMAD.U32 R7, RZ, RZ, UR5 ;  /* 0x00000005ff077e24 */ /* 0x000fc4000f8e00ff */
[----:B------:R-:W-:Y:S02]  /*10f0*/  IMAD.U32 R11, RZ, RZ, UR7 ;  /* 0x00000007ff0b7e24 */ /* 0x000fe4000f8e00ff */
[----:B------:R-:W-:Y:S02]  /*1100*/  IMAD.MOV.U32 R8, RZ, RZ, 0x1e1 ;  /* 0x000001e1ff087424 */ /* 0x000fe400078e00ff */
[----:B0-----:R-:W-:-:S07]  /*1110*/  IMAD.MOV.U32 R13, RZ, RZ, RZ ;  /* 0x000000ffff0d7224 */ /* 0x001fce00078e00ff */
[----:B------:R-:W-:-:S07]  /*1120*/  LEPC R20, `(.L_x_13) ;  /* 0x000000001014794e */ /* 0x000fce0000000000 */
[----:B-1---5:R-:W-:Y:S05]  /*1130*/  CALL.ABS.NOINC R14 ;  /* 0x000000000e007343 */ /* 0x022fea0003c00000 */
.L_x_13:
[----:B------:R-:W-:-:S13]  /*1140*/  ISETP.NE.AND P0, PT, R164, 0x3, PT ;  /* 0x00000003a400780c */ /* 0x000fda0003f05270 */
[----:B------:R-:W-:Y:S05]  /*1150*/  @!P0 BRA `(.L_x_14) ;  /* 0x0000000000048947 */ /* 0x000fea0003800000 */
[----:B------:R-:W-:Y:S01]  /*1160*/  BPT.TRAP 0x1 ;  /* 0x000000040000795c */ /* 0x000fe20000300000 */
.L_x_14:
[----:B------:R-:W-:Y:S02]  /*1170*/  IMAD.U32 R3, RZ, RZ, UR39 ;  /* 0x00000027ff037e24 */ /* 0x000fe4000f8e00ff */
[----:B------:R-:W-:-:S03]  /*1180*/  IMAD.U32 R0, RZ, RZ, UR38 ;  /* 0x00000026ff007e24 */ /* 0x000fc6000f8e00ff */
[----:B------:R-:W-:Y:S02]  /*1190*/  LEA R3, R3, UR42, 0x3 ;  /* 0x0000002a03037c11 */ /* 0x000fe4000f8e18ff */
[----:B------:R-:W-:-:S04]  /*11a0*/  SHF.L.U32 R0, R0, 0x1f, RZ ;  /* 0x0000001f00007819 */ /* 0x000fc800000006ff */
[----:B------:R2:W3:Y:S01]  /*11b0*/  SYNCS.PHASECHK.TRANS64.TRYWAIT P1, [R3+URZ], R0 ;  /* 0x00000000030075a7 */ /* 0x0004e2000802017f */
[----:B------:R-:W-:Y:S05]  /*11c0*/  @!P0 BRA `(.L_x_15) ;  /* 0x0000000000048947 */ /* 0x000fea0003800000 */
[----:B------:R-:W-:Y:S01]  /*11d0*/  BPT.TRAP 0x1 ;  /* 0x000000040000795c */ /* 0x000fe20000300000 */
.L_x_15:
[----:B---3--:R-:W-:Y:S05]  /*11e0*/  @P1 BRA `(.L_x_16) ;  /* 0x0000000000081947 */ /* 0x008fea0003800000 */
[----:B------:R-:W3:Y:S02]  /*11f0*/  SYNCS.PHASECHK.TRANS64.TRYWAIT P1, [R3+URZ], R0 ;  /* 0x00000000030075a7 */ /* 0x000ee4000802017f */
[----:B---3--:R-:W-:Y:S05]  /*1200*/  @!P1 BRA `(.L_x_17) ;  /* 0x000000b000549947 */ /* 0x008fea0003800000 */
.L_x_16:
[----:B------:R-:W-:-:S04]  /*1210*/  UISETP.LT.AND UP0, UPT, UR40, 0x1, UPT ;  /* 0x000000012800788c */ /* 0x000fc8000bf01270 */
[----:B------:R-:W-:-:S04]  /*1220*/  USEL UR4, UR40, 0x1, UP0 ;  /* 0x0000000128047887 */ /* 0x000fc80008000000 */
[----:B------:R-:W-:-:S06]  /*1230*/  UIADD3 UR4, UR40, -UR4, URZ ;  /* 0x8000000428047290 */ /* 0x000fcc000fffe03f */
[----:B--23--:R-:W-:Y:S01]  /*1240*/  IMAD.U32 R0, RZ, RZ, UR4 ;  /* 0x00000004ff007e24 */ /* 0x00cfe2000f8e00ff */
[----:B------:R-:W-:Y:S05]  /*1250*/  WARPSYNC.ALL ;  /* 0x0000000000007948 */ /* 0x000fea0003800000 */
[----:B------:R-:W-:Y:S01]  /*1260*/  ISETP.GE.AND P1, PT, R0, 0x1, PT ;  /* 0x000000010000780c */ /* 0x000fe20003f26270 */
[----:B------:R-:W-:Y:S01]  /*1270*/  UIADD3 UR4, UR42, 0x20100, URZ ;  /* 0x000201002a047890 */ /* 0x000fe2000fffe03f */
[----:B------:R-:W-:Y:S01]  /*1280*/  WARPGROUP.ARRIVE ;  /* 0x00000000000079c5 */ /* 0x000fe20000000000 */
[----:B------:R-:W-:Y:S02]  /*1290*/  ULEA UR5, UR39, UR41, 0xb ;  /* 0x0000002927057291 */ /* 0x000fe4000f8e583f */
[----:B------:R-:W-:Y:S01]  /*12a0*/  USHF.R.U32.HI UR4, URZ, 0x4, UR4 ;  /* 0x000000043f047899 */ /* 0x000fe20008011604 */
[----:B------:R-:W-:Y:S01]  /*12b0*/  UMOV UR9, 0x40000040 ;  /* 0x4000004000097882 */ /* 0x000fe20000000000 */
[----:B------:R-:W-:-:S02]  /*12c0*/  UMOV UR11, 0x40000040 ;  /* 0x40000040000b7882 */ /* 0x000fc40000000000 */
[----:B------:R-:W-:Y:S01]  /*12d0*/  ULOP3.LUT UR4, UR4, 0x3fff, URZ, 0xc0, !UPT ;  /* 0x00003fff04047892 */ /* 0x000fe2000f8ec03f */
[----:B------:R-:W-:-:S03]  /*12e0*/  UMOV UR8, UR5 ;  /* 0x0000000500087c82 */ /* 0x000fc60008000000 */
[----:B------:R-:W-:-:S04]  /*12f0*/  ULOP3.LUT UR4, UR4, 0x10000, URZ, 0xfc, !UPT ;  /* 0x0001000004047892 */ /* 0x000fc8000f8efc3f */
[----:B------:R-:W-:-:S07]  /*1300*/  ULEA UR6, UR39, UR4, 0xa ;  /* 0x0000000427067291 */ /* 0x000fce000f8e503f */
[----:B------:R-:W-:Y:S02]  /*1310*/  UMOV UR10, UR6 ;  /* 0x00000006000a7c82 */ /* 0x000fe40008000000 */
[----:B------:R-:W-:Y:S01]  /*1320*/  HGMMA.64x128x16.F32 R88, gdesc[UR8].tnspA, RZ, !UPT, gsb0 ;  /* 0x21e00000085879f0 */ /* 0x000fe2000c0008ff */
[----:B------:R-:W-:Y:S01]  /*1330*/  UIADD3 UR8, UR5, 0x400, URZ ;  /* 0x0000040005087890 */ /* 0x000fe2000fffe03f */
[----:B------:R-:W-:Y:S01]  /*1340*/  UMOV UR9, 0x40000040 ;  /* 0x4000004000097882 */ /* 0x000fe20000000000 */
[----:B------:R-:W-:Y:S02]  /*1350*/  WARPGROUP.DEPBAR.LE gsb0, 0x0 ;  /* 0x00008000000079c5 */ /* 0x000fe40000010000 */
[----:B------:R-:W-:-:S07]  /*1360*/  WARPGROUP.ARRIVE ;  /* 0x00000000000079c5 */ /* 0x000fce0000000000 */
[----:B------:R-:W-:Y:S01]  /*1370*/  HGMMA.64x128x16.F32 R24, gdesc[UR8].tnspA, RZ, !UPT, gsb0 ;  /* 0x21e00000081879f0 */ /* 0x000fe2000c0008ff */
[----:B------:R-:W-:Y:S02]  /*1380*/  UIADD3 UR8, UR5, 0x80, URZ ;  /* 0x0000008005087890 */ /* 0x000fe4000fffe03f */
[----:B------:R-:W-:Y:S01]  /*1390*/  UIADD3 UR10, UR6, 0x2, URZ ;  /* 0x00000002060a7890 */ /* 0x000fe2000fffe03f */
[----:B------:R-:W-:Y:S01]  /*13a0*/  UMOV UR9, 0x40000040 ;  /* 0x4000004000097882 */ /* 0x000fe20000000000 */
[----:B------:R-:W-:Y:S01]  /*13b0*/  UMOV UR11, 0x40000040 ;  /* 0x40000040000b7882 */ /* 0x000fe20000000000 */
[----:B------:R-:W-:Y:S02]  /*13c0*/  WARPGROUP.DEPBAR.LE gsb0, 0x0 ;  /* 0x00008000000079c5 */ /* 0x000fe40000010000 */
[----:B------:R-:W-:-:S06]  /*13d0*/  WARPGROUP.ARRIVE ;  /* 0x00000000000079c5 */ /* 0x000fcc0000000000 */
[----:B------:R-:W-:Y:S01]  /*13e0*/  HGMMA.64x128x16.F32 R88, gdesc[UR8].tnspA, R88, gsb0 ;  /* 0x21e00000085879f0 */ /* 0x000fe20008000858 */
[----:B------:R-:W-:Y:S01]  /*13f0*/  UIADD3 UR8, UR5, 0x480, URZ ;  /* 0x0000048005087890 */ /* 0x000fe2000fffe03f */
[----:B------:R-:W-:Y:S01]  /*1400*/  UMOV UR9, 0x40000040 ;  /* 0x4000004000097882 */ /* 0x000fe20000000000 */
[----:B------:R-:W-:Y:S02]  /*1410*/  WARPGROUP.DEPBAR.LE gsb0, 0x0 ;  /* 0x00008000000079c5 */ /* 0x000fe40000010000 */
[----:B------:R-:W-:-:S07]  /*1420*/  WARPGROUP.ARRIVE ;  /* 0x00000000000079c5 */ /* 0x000fce0000000000 */
[----:B------:R-:W-:Y:S01]  /*1430*/  HGMMA.64x128x16.F32 R24, gdesc[UR8].tnspA, R24, gsb0 ;  /* 0x21e00000081879f0 */ /* 0x000fe20008000818 */
        /* <DEDUP_REMOVED lines=23> */
[----:B------:R-:W-:Y:S03]  /*15b0*/  HGMMA.64x128x16.F32 R24, gdesc[UR8].tnspA, R24, gsb0 ;  /* 0x21e00000081879f0 */ /* 0x000fe60008000818 */
[----:B------:R-:W-:Y:S02]  /*15c0*/  WARPGROUP.DEPBAR.LE gsb0, 0x0 ;  /* 0x00008000000079c5 */ /* 0x000fe40000010000 */
[----:B------:R-:W-:Y:S05]  /*15d0*/  @!P1 BRA `(.L_x_18) ;  /* 0x0000000400689947 */ /* 0x000fea0003800000 */
[----:B------:R-:W-:-:S04]  /*15e0*/  UIADD3 UR5, UR39, 0x1, URZ ;  /* 0x0000000127057890 */ /* 0x000fc8000fffe03f */
[----:B------:R-:W-:-:S04]  /*15f0*/  UISETP.NE.AND UP0, UPT, UR5, 0x4, UPT ;  /* 0x000000040500788c */ /* 0x000fc8000bf05270 */
[----:B------:R-:W-:Y:S02]  /*1600*/  USEL UR6, URZ, 0x1, UP0 ;  /* 0x000000013f067887 */ /* 0x000fe40008000000 */
[----:B------:R-:W-:Y:S02]  /*1610*/  USEL UR5, UR5, URZ, UP0 ;  /* 0x0000003f05057287 */ /* 0x000fe40008000000 */
[----:B------:R-:W-:-:S06]  /*1620*/  ULOP3.LUT UR6, UR38, UR6, URZ, 0x3c, !UPT ;  /* 0x0000000626067292 */ /* 0x000fcc000f8e3c3f */
[----:B01----:R-:W-:Y:S01]  /*1630*/  IMAD.U32 R5, RZ, RZ, UR6 ;  /* 0x00000006ff057e24 */ /* 0x003fe2000f8e00ff */
[----:B------:R-:W-:-:S06]  /*1640*/  UMOV UR6, UR39 ;  /* 0x0000002700067c82 */ /* 0x000fcc0008000000 */
.L_x_25:
[----:B01----:R-:W-:Y:S05]  /*1650*/  @!P0 BRA `(.L_x_19) ;  /* 0x0000000000048947 */ /* 0x003fea0003800000 */
[----:B------:R-:W-:Y:S01]  /*1660*/  BPT.TRAP 0x1 ;  /* 0x000000040000795c */ /* 0x000fe20000300000 */
.L_x_19:
[----:B------:R-:W0:Y:S01]  /*1670*/  S2UR UR8, SR_CgaCtaId ;  /* 0x00000000000879c3 */ /* 0x000e220000008800 */
[----:B------:R-:W-:Y:S01]  /*1680*/  UMOV UR7, 0x400 ;  /* 0x0000040000077882 */ /* 0x000fe20000000000 */
[----:B------:R-:W-:Y:S01]  /*1690*/  SHF.L.U32 R3, R5, 0x1f, RZ ;  /* 0x0000001f05037819 */ /* 0x000fe200000006ff */
[----:B0-----:R-:W-:-:S04]  /*16a0*/  ULEA UR13, UR8, UR7, 0x18 ;  /* 0x00000007080d7291 */ /* 0x001fc8000f8ec03f */
[----:B------:R-:W-:-:S09]  /*16b0*/  ULEA UR7, UR5, UR13, 0x3 ;  /* 0x0000000d05077291 */ /* 0x000fd2000f8e183f */
[----:B------:R0:W1:Y:S01]  /*16c0*/  SYNCS.PHASECHK.TRANS64.TRYWAIT P1, [UR7], R3 ;  /* 0x00000003ff0075a7 */ /* 0x0000620008020147 */
[----:B------:R-:W-:Y:S05]  /*16d0*/  @!P0 BRA `(.L_x_20) ;  /* 0x0000000000048947 */ /* 0x000fea0003800000 */
[----:B------:R-:W-:Y:S01]  /*16e0*/  BPT.TRAP 0x1 ;  /* 0x000000040000795c */ /* 0x000fe20000300000 */
.L_x_20:
[----:B-1----:R-:W-:Y:S05]  /*16f0*/  @P1 BRA `(.L_x_21) ;  /* 0x0000000000081947 */ /* 0x002fea0003800000 */
[----:B------:R-:W1:Y:S02]  /*1700*/  SYNCS.PHASECHK.TRANS64.TRYWAIT P1, [UR7], R3 ;  /* 0x00000003ff0075a7 */ /* 0x000e640008020147 */
[----:B-1----:R-:W-:Y:S05]  /*1710*/  @!P1 BRA `(.L_x_22) ;  /* 0x000000ac00249947 */ /* 0x002fea0003800000 */
.L_x_21:
[----:B------:R-:W-:Y:S01]  /*1720*/  ULEA UR7, UR5, UR41, 0xb ;  /* 0x0000002905077291 */ /* 0x000fe2000f8e583f */
[----:B------:R-:W-:Y:S01]  /*1730*/  WARPGROUP.ARRIVE ;  /* 0x00000000000079c5 */ /* 0x000fe20000000000 */
[----:B------:R-:W-:Y:S01]  /*1740*/  ULEA UR12, UR5, UR4, 0xa ;  /* 0x00000004050c7291 */ /* 0x000fe2000f8e503f */
[----:B------:R-:W-:Y:S01]  /*1750*/  UMOV UR9, 0x40000040 ;  /* 0x4000004000097882 */ /* 0x000fe20000000000 */
[----:B------:R-:W-:-:S03]  /*1760*/  UMOV UR11, 0x40000040 ;  /* 0x40000040000b7882 */ /* 0x000fc60000000000 */
[----:B------:R-:W-:Y:S02]  /*1770*/  UMOV UR8, UR7 ;  /* 0x0000000700087c82 */ /* 0x000fe40008000000 */
[----:B------:R-:W-:Y:S02]  /*1780*/  UMOV UR10, UR12 ;  /* 0x0000000c000a7c82 */ /* 0x000fe40008000000 */
        /* <DEDUP_REMOVED lines=44> */
[----:B------:R-:W-:Y:S01]  /*1a50*/  BPT.TRAP 0x1 ;  /* 0x000000040000795c */ /* 0x000fe20000300000 */
.L_x_23:
[----:B------:R-:W-:Y:S01]  /*1a60*/  ULEA UR7, UR6, UR13, 0x3 ;  /* 0x0000000d06077291 */ /* 0x000fe2000f8e183f */
[----:B------:R-:W-:-:S03]  /*1a70*/  ISETP.GT.U32.AND P1, PT, R19, 0x1, PT ;  /* 0x000000011300780c */ /* 0x000fc60003f24070 */
[----:B------:R-:W-:-:S04]  /*1a80*/  UIADD3 UR7, UR7, 0x20, URZ ;  /* 0x0000002007077890 */ /* 0x000fc8000fffe03f */
[----:B------:R-:W-:-:S09]  /*1a90*/  UPRMT UR7, URZ, 0x654, UR7 ;  /* 0x000006543f077896 */ /* 0x000fd20008000007 */
[----:B------:R-:W-:Y:S01]  /*1aa0*/  SYNCS.ARRIVE.TRANS64.RED.A1T0 RZ, [UR7], RZ ;  /* 0x000000ffffff79a7 */ /* 0x000fe20008100407 */
[----:B------:R-:W-:Y:S05]  /*1ab0*/  @P1 BRA `(.L_x_24) ;  /* 0x0000000000041947 */ /* 0x000fea0003800000 */
[----:B------:R-:W-:Y:S01]  /*1ac0*/  BPT.TRAP 0x1 ;  /* 0x000000040000795c */ /* 0x000fe20000300000 */
.L_x_24:
[----:B------:R-:W-:Y:S01]  /*1ad0*/  UIADD3 UR5, UR5, 0x1, URZ ;  /* 0x0000000105057890 */ /* 0x000fe2000fffe03f */
[C---:B------:R-:W-:Y:S01]  /*1ae0*/  ISETP.GT.AND P1, PT, R0.reuse, 0x1, PT ;  /* 0x000000010000780c */ /* 0x040fe20003f24270 */
[----:B------:R-:W-:Y:S01]  /*1af0*/  UIADD3 UR6, UR6, 0x1, URZ ;  /* 0x0000000106067890 */ /* 0x000fe2000fffe03f */
[----:B------:R-:W-:Y:S01]  /*1b00*/  VIADD R0, R0, 0xffffffff ;  /* 0xffffffff00007836 */ /* 0x000fe20000000000 */
[----:B------:R-:W-:Y:S02]  /*1b10*/  UISETP.NE.AND UP0, UPT, UR5, 0x4, UPT ;  /* 0x000000040500788c */ /* 0x000fe4000bf05270 */
[----:B------:R-:W-:Y:S02]  /*1b20*/  UISETP.NE.AND UP1, UPT, UR6, 0x4, UPT ;  /* 0x000000040600788c */ /* 0x000fe4000bf25270 */
[----:B------:R-:W-:Y:S02]  /*1b30*/  USEL UR7, URZ, 0x1, UP0 ;  /* 0x000000013f077887 */ /* 0x000fe40008000000 */
[----:B------:R-:W-:-:S02]  /*1b40*/  USEL UR5, UR5, URZ, UP0 ;  /* 0x0000003f05057287 */ /* 0x000fc40008000000 */
[----:B------:R-:W-:Y:S02]  /*1b50*/  USEL UR6, UR6, URZ, UP1 ;  /* 0x0000003f06067287 */ /* 0x000fe40008800000 */
[----:B------:R-:W-:Y:S01]  /*1b60*/  LOP3.LUT R5, R5, UR7, RZ, 0x3c, !PT ;  /* 0x0000000705057c12 */ /* 0x000fe2000f8e3cff */
[----:B------:R-:W-:Y:S09]  /*1b70*/  @P1 BRA `(.L_x_25) ;  /* 0xfffffff800b41947 */ /* 0x000ff2000383ffff */
.L_x_18:
[----:B------:R-:W2:Y:S02]  /*1b80*/  LDC R0, c[0x0][0x28c] ;  /* 0x0000a300ff007b82 */ /* 0x000ea40000000800 */
[----:B--2---:R-:W-:-:S13]  /*1b90*/  ISETP.GE.AND P1, PT, R0, 0x1, PT ;  /* 0x000000010000780c */ /* 0x004fda0003f26270 */
[----:B------:R-:W-:Y:S05]  /*1ba0*/  @!P1 BRA `(.L_x_26) ;  /* 0x0000000000409947 */ /* 0x000fea0003800000 */
[----:B------:R-:W-:Y:S05]  /*1bb0*/  @!P0 BRA `(.L_x_27) ;  /* 0x0000000000048947 */ /* 0x000fea0003800000 */
[----:B------:R-:W-:Y:S01]  /*1bc0*/  BPT.TRAP 0x1 ;  /* 0x000000040000795c */ /* 0x000fe20000300000 */
.L_x_27:
[----:B------:R-:W2:Y:S01]  /*1bd0*/  S2UR UR6, SR_CgaCtaId ;  /* 0x00000000000679c3 */ /* 0x000ea20000008800 */
[----:B------:R-:W-:Y:S01]  /*1be0*/  UISETP.LT.AND UP0, UPT, UR40, 0x1, UPT ;  /* 0x000000012800788c */ /* 0x000fe2000bf01270 */
[----:B------:R-:W-:Y:S01]  /*1bf0*/  ISETP.GT.U32.AND P0, PT, R19, 0x1, PT ;  /* 0x000000011300780c */ /* 0x000fe20003f04070 */
[----:B------:R-:W-:Y:S02]  /*1c00*/  UMOV UR5, 0x400 ;  /* 0x0000040000057882 */ /* 0x000fe40000000000 */
[----:B------:R-:W-:-:S04]  /*1c10*/  USEL UR4, UR40, 0x1, UP0 ;  /* 0x0000000128047887 */ /* 0x000fc80008000000 */
[----:B------:R-:W-:-:S04]  /*1c20*/  UIADD3 UR4, UR39, UR40, -UR4 ;  /* 0x0000002827047290 */ /* 0x000fc8000fffe804 */
[----:B------:R-:W-:-:S04]  /*1c30*/  USHF.L.U32 UR4, UR4, 0x3, URZ ;  /* 0x0000000304047899 */ /* 0x000fc8000800063f */
[----:B------:R-:W-:Y:S02]  /*1c40*/  ULOP3.LUT UR4, UR4, 0x18, URZ, 0xc0, !UPT ;  /* 0x0000001804047892 */ /* 0x000fe4000f8ec03f */
[----:B--2---:R-:W-:-:S04]  /*1c50*/  ULEA UR5, UR6, UR5, 0x18 ;  /* 0x0000000506057291 */ /* 0x004fc8000f8ec03f */
[----:B------:R-:W-:-:S04]  /*1c60*/  UIADD3 UR4, UR5, 0x20, UR4 ;  /* 0x0000002005047890 */ /* 0x000fc8000fffe004 */
[----:B------:R-:W-:-:S09]  /*1c70*/  UPRMT UR4, URZ, 0x654, UR4 ;  /* 0x000006543f047896 */ /* 0x000fd20008000004 */
[----:B------:R-:W-:Y:S01]  /*1c80*/  SYNCS.ARRIVE.TRANS64.RED.A1T0 RZ, [UR4], RZ ;  /* 0x000000ffffff79a7 */ /* 0x000fe20008100404 */
[----:B------:R-:W-:Y:S05]  /*1c90*/  @P0 BRA `(.L_x_26) ;  /* 0x0000000000040947 */ /* 0x000fea0003800000 */
[----:B------:R-:W-:Y:S01]  /*1ca0*/  BPT.TRAP 0x1 ;  /* 0x000000040000795c */ /* 0x000fe20000300000 */
.L_x_26:
[----:B------:R-:W2:Y:S01]  /*1cb0*/  LDC R6, c[0x0][0x288] ;  /* 0x0000a200ff067b82 */ /* 0x000ea20000000800 */
[----:B01----:R-:W-:Y:S01]  /*1cc0*/  LOP3.LUT R4, R18, 0x60, RZ, 0xc0, !PT ;  /* 0x0000006012047812 */ /* 0x003fe200078ec0ff */
[----:B------:R-:W-:Y:S01]  /*1cd0*/  UIADD3 UR39, UR40, UR39, URZ ;  /* 0x0000002728277290 */ /* 0x000fe2000fffe03f */
[----:B------:R-:W-:Y:S01]  /*1ce0*/  LOP3.LUT R0, R22, 0x1, RZ, 0xc0, !PT ;  /* 0x0000000116007812 */ /* 0x000fe200078ec0ff */
[----:B------:R-:W-:Y:S01]  /*1cf0*/  IMAD.SHL.U32 R15, R152, 0x100, RZ ;  /* 0x00000100980f7824 */ /* 0x000fe200078e00ff */
[----:B------:R-:W-:Y:S01]  /*1d00*/  SHF.R.U32.HI R3, RZ, 0x2, R18 ;  /* 0x00000002ff037819 */ /* 0x000fe20000011612 */
[----:B------:R-:W-:Y:S01]  /*1d10*/  USHF.R.U32.HI UR4, URZ, 0x2, UR39 ;  /* 0x000000023f047899 */ /* 0x000fe20008011627 */
[----:B------:R-:W-:Y:S01]  /*1d20*/  SHF.R.U32.HI R10, RZ, 0x1, R4 ;  /* 0x00000001ff0a7819 */ /* 0x000fe20000011604 */
[----:B------:R-:W-:Y:S01]  /*1d30*/  IMAD.SHL.U32 R4, R0, 0x40, RZ ;  /* 0x0000004000047824 */ /* 0x000fe200078e00ff */
[----:B------:R-:W-:Y:S01]  /*1d40*/  LOP3.LUT R3, R3, 0x7, RZ, 0xc0, !PT ;  /* 0x0000000703037812 */ /* 0x000fe200078ec0ff */
[----:B------:R-:W-:Y:S01]  /*1d50*/  ULOP3.LUT UR4, UR4, 0x1, URZ, 0xc0, !UPT ;  /* 0x0000000104047892 */ /* 0x000fe2000f8ec03f */
[----:B------:R-:W-:Y:S01]  /*1d60*/  SHF.L.U32 R13, R153, 0x7, RZ ;  /* 0x00000007990d7819 */ /* 0x000fe200000006ff */
[----:B------:R-:W-:Y:S01]  /*1d70*/  ULDC UR8, c[0x0][0x284] ;  /* 0x0000a10000087ab9 */ /* 0x000fe20000000800 */
[--C-:B------:R-:W-:Y:S01]  /*1d80*/  IADD3 R5, RZ, -R10, -R3.reuse ;  /* 0x8000000aff057210 */ /* 0x100fe20007ffe803 */
[----:B------:R-:W-:Y:S01]  /*1d90*/  UISETP.GT.U32.AND UP1, UPT, UR39, 0x3, UPT ;  /* 0x000000032700788c */ /* 0x000fe2000bf24070 */
[----:B------:R-:W-:Y:S01]  /*1da0*/  LOP3.LUT R3, R4, 0x40, R3, 0xe2, !PT ;  /* 0x0000004004037812 */ /* 0x000fe200078ee203 */
[----:B------:R-:W-:Y:S01]  /*1db0*/  UISETP.NE.U32.AND UP0, UPT, UR4, 0x1, UPT ;  /* 0x000000010400788c */ /* 0x000fe2000bf05070 */
[----:B------:R-:W-:Y:S01]  /*1dc0*/  LOP3.LUT R4, R18, 0x3, RZ, 0xc0, !PT ;  /* 0x0000000312047812 */ /* 0x000fe200078ec0ff */
[----:B------:R-:W-:Y:S01]  /*1dd0*/  ULDC.64 UR6, c[0x0][0x5d0] ;  /* 0x0001740000067ab9 */ /* 0x000fe20000000a00 */
[----:B------:R-:W-:Y:S01]  /*1de0*/  SHF.R.S32.HI R21, RZ, 0x1f, R23 ;  /* 0x0000001fff157819 */ /* 0x000fe20000011417 */
[----:B------:R-:W-:Y:S01]  /*1df0*/  UISETP.LT.U32.AND UP1, UPT, UR40, 0x4, UP1 ;  /* 0x000000042800788c */ /* 0x000fe20008f21070 */
[----:B------:R-:W-:Y:S01]  /*1e00*/  IMAD.WIDE R8, R152, 0x100, RZ ;  /* 0x0000010098087825 */ /* 0x000fe200078e02ff */
[----:B------:R-:W-:Y:S01]  /*1e10*/  UISETP.GT.U32.AND UP0, UPT, UR40, 0x3, !UP0 ;  /* 0x000000032800788c */ /* 0x000fe2000c704070 */
[----:B--2---:R-:W-:-:S02]  /*1e20*/  ISETP.GE.AND P0, PT, R13, R6, PT ;  /* 0x000000060d00720c */ /* 0x004fc40003f06270 */
[----:B------:R-:W-:Y:S01]  /*1e30*/  IMAD R12, R4, -0x2, R6 ;  /* 0xfffffffe040c7824 */ /* 0x000fe200078e0206 */
[----:B------:R-:W-:Y:S01]  /*1e40*/  USEL UR5, URZ, 0x1, !UP1 ;  /* 0x000000013f057887 */ /* 0x000fe2000c800000 */
[----:B------:R-:W-:Y:S01]  /*1e50*/  IMAD.SHL.U32 R6, R18, 0x2, RZ ;  /* 0x0000000212067824 */ /* 0x000fe200078e00ff */
[----:B------:R-:W-:Y:S01]  /*1e60*/  ISETP.GE.OR P0, PT, R15, UR8, P0 ;  /* 0x000000080f007c0c */ /* 0x000fe20008706670 */
[----:B------:R-:W-:Y:S01]  /*1e70*/  IMAD R4, R21, UR6, RZ ;  /* 0x0000000615047c24 */ /* 0x000fe2000f8e02ff */
[----:B------:R-:W-:Y:S01]  /*1e80*/  USEL UR4, URZ, 0x1, !UP0 ;  /* 0x000000013f047887 */ /* 0x000fe2000c000000 */
[----:B------:R-:W-:Y:S01]  /*1e90*/  IMAD R0, R0, -0x40, R5 ;  /* 0xffffffc000007824 */ /* 0x000fe200078e0205 */
[----:B------:R-:W-:Y:S01]  /*1ea0*/  LOP3.LUT R6, R13, 0x6, R6, 0xf8, !PT ;  /* 0x000000060d067812 */ /* 0x000fe200078ef806 */
[----:B------:R-:W-:Y:S01]  /*1eb0*/  IMAD R11, R23, UR7, R4 ;  /* 0x00000007170b7c24 */ /* 0x000fe2000f8e0204 */
[----:B------:R-:W-:Y:S01]  /*1ec0*/  LOP3.LUT R153, R8, R3, R10, 0xfe, !PT ;  /* 0x0000000308997212 */ /* 0x000fe200078efe0a */
[----:B------:R-:W-:Y:S01]  /*1ed0*/  ULOP3.LUT UR39, UR39, 0x3, URZ, 0xc0, !UPT ;  /* 0x0000000327277892 */ /* 0x000fe2000f8ec03f */
[----:B------:R-:W-:Y:S01]  /*1ee0*/  SHF.R.S32.HI R7, RZ, 0x1f, R6 ;  /* 0x0000001fff077819 */ /* 0x000fe20000011406 */
[----:B------:R-:W-:Y:S01]  /*1ef0*/  ULOP3.LUT UR38, UR4, UR38, UR5, 0x96, !UPT ;  /* 0x0000002604267292 */ /* 0x000fe2000f8e9605 */
[----:B------:R-:W-:Y:S01]  /*1f00*/  IADD3 R3, -R15, UR8, R0 ;  /* 0x000000080f037c10 */ /* 0x000fe2000fffe100 */
[----:B------:R-:W-:-:S02]  /*1f10*/  IMAD.IADD R0, R12, 0x1, -R13 ;  /* 0x000000010c007824 */ /* 0x000fc400078e0a0d */
[----:B------:R-:W-:-:S04]  /*1f20*/  IMAD.WIDE.U32 R4, R23, UR6, R6 ;  /* 0x0000000617047c25 */ /* 0x000fc8000f8e0006 */
[----:B------:R-:W-:Y:S02]  /*1f30*/  IMAD.IADD R11, R5, 0x1, R11 ;  /* 0x00000001050b7824 */ /* 0x000fe400078e020b */
[----:B------:R-:W-:Y:S02]  /*1f40*/  IMAD.MOV.U32 R152, RZ, RZ, -0x1 ;  /* 0xffffffffff987424 */ /* 0x000fe400078e00ff */
[----:B------:R-:W-:Y:S01]  /*1f50*/  IMAD.MOV.U32 R10, RZ, RZ, R4 ;  /* 0x000000ffff0a7224 */ /* 0x000fe200078e0004 */
[----:B------:R-:W-:Y:S06]  /*1f60*/  @P0 BRA `(.L_x_28) ;  /* 0x00000084006c0947 */ /* 0x000fec0003800000 */
[----:B------:R-:W0:Y:S01]  /*1f70*/  LDC.64 R4, c[0x0][0x5c8] ;  /* 0x00017200ff047b82 */ /* 0x000e220000000a00 */
[----:B-----5:R-:W-:Y:S01]  /*1f80*/  FSETP.NEU.AND P0, PT, R155, RZ, PT ;  /* 0x000000ff9b00720b */ /* 0x020fe20003f0d000 */
[----:B------:R-:W-:Y:S01]  /*1f90*/  BSSY B0, `(.L_x_28) ;  /* 0x0000858000007945 */ /* 0x000fe20003800000 */
[----:B------:R-:W-:-:S04]  /*1fa0*/  ISETP.GT.AND P3, PT, R3, RZ, PT ;  /* 0x000000ff0300720c */ /* 0x000fc80003f64270 */
[----:B------:R-:W-:Y:S01]  /*1fb0*/  ISETP.GT.AND P1, PT, R0, RZ, P3 ;  /* 0x000000ff0000720c */ /* 0x000fe20001f24270 */
[-C--:B0-----:R-:W-:Y:S02]  /*1fc0*/  IMAD R12, R9, R4.reuse, RZ ;  /* 0x00000004090c7224 */ /* 0x081fe400078e02ff */
[----:B------:R-:W-:-:S04]  /*1fd0*/  IMAD.WIDE.U32 R166, R153, R4, R10 ;  /* 0x0000000499a67225 */ /* 0x000fc800078e000a */
[----:B------:R-:W-:-:S04]  /*1fe0*/  IMAD R11, R153, R5, R12 ;  /* 0x00000005990b7224 */ /* 0x000fc800078e020c */
[----:B------:R-:W-:Y:S01]  /*1ff0*/  IMAD.IADD R169, R167, 0x1, R11 ;  /* 0x00000001a7a97824 */ /* 0x000fe200078e020b */
[----:B------:R-:W-:Y:S06]  /*2000*/  @!P0 BRA `(.L_x_29) ;  /* 0x00000060000c8947 */ /* 0x000fec0003800000 */
[----:B------:R-:W0:Y:S01]  /*2010*/  LDC.64 R12, c[0x0][0x5b8] ;  /* 0x00016e00ff0c7b82 */ /* 0x000e220000000a00 */
[----:B------:R-:W-:-:S07]  /*2020*/  ULDC.64 UR4, c[0x0][0x5c0] ;  /* 0x0001700000047ab9 */ /* 0x000fce0000000a00 */
[----:B------:R-:W1:Y:S08]  /*2030*/  LDC.64 R14, c[0x0][0x5b0] ;  /* 0x00016c00ff0e7b82 */ /* 0x000e700000000a00 */
[----:B------:R-:W2:Y:S01]  /*2040*/  LDC.64 R10, c[0x0][0x5a8] ;  /* 0x00016a00ff0a7b82 */ /* 0x000ea20000000a00 */
[----:B0-----:R-:W-:-:S04]  /*2050*/  IMAD R20, R21, R12, RZ ;  /* 0x0000000c15147224 */ /* 0x001fc800078e02ff */
[C---:B------:R-:W-:Y:S02]  /*2060*/  IMAD R13, R23.reuse, R13, R20 ;  /* 0x0000000d170d7224 */ /* 0x040fe400078e0214 */
[----:B------:R-:W-:-:S04]  /*2070*/  IMAD.WIDE.U32 R20, R23, R12, R6 ;  /* 0x0000000c17147225 */ /* 0x000fc800078e0006 */
[----:B-1----:R-:W-:Y:S01]  /*2080*/  IMAD R156, R9, R14, RZ ;  /* 0x0000000e099c7224 */ /* 0x002fe200078e02ff */
[----:B------:R-:W-:-:S03]  /*2090*/  IADD3 R157, R21, R13, RZ ;  /* 0x0000000d159d7210 */ /* 0x000fc60007ffe0ff */
[----:B------:R-:W-:Y:S02]  /*20a0*/  IMAD R167, R153, R15, R156 ;  /* 0x0000000f99a77224 */ /* 0x000fe400078e029c */
[----:B------:R-:W-:-:S04]  /*20b0*/  IMAD.MOV.U32 R156, RZ, RZ, R20 ;  /* 0x000000ffff9c7224 */ /* 0x000fc800078e0014 */
[----:B------:R-:W-:-:S04]  /*20c0*/  IMAD.WIDE.U32 R158, R153, R14, R156 ;  /* 0x0000000e999e7225 */ /* 0x000fc800078e009c */
[----:B------:R-:W-:Y:S01]  /*20d0*/  IMAD.IADD R159, R159, 0x1, R167 ;  /* 0x000000019f9f7824 */ /* 0x000fe200078e02a7 */
[----:B--2---:R-:W-:-:S04]  /*20e0*/  LEA R160, P0, R158, R10, 0x1 ;  /* 0x0000000a9ea07211 */ /* 0x004fc800078008ff */
[----:B------:R-:W-:-:S05]  /*20f0*/  LEA.HI.X R161, R158, R11, R159, 0x1, P0 ;  /* 0x0000000b9ea17211 */ /* 0x000fca00000f0c9f */
[----:B------:R-:W2:Y:S01]  /*2100*/  @P1 LDG.E.LTC128B.U16 R165, desc[UR36][R160.64] ;  /* 0x00000024a0a51981 */ /* 0x000ea2000c1e1520 */
[----:B------:R-:W-:Y:S01]  /*2110*/  IMAD.WIDE.U32 R162, R153, R14, R6 ;  /* 0x0000000e99a27225 */ /* 0x000fe200078e0006 */
[----:B------:R-:W-:Y:S01]  /*2120*/  ISETP.GT.AND P2, PT, R0, 0x1, P3 ;  /* 0x000000010000780c */ /* 0x000fe20001f44270 */
[----:B------:R-:W-:Y:S02]  /*2130*/  BSSY B1, `(.L_x_30) ;  /* 0x0000012000017945 */ /* 0x000fe40003800000 */
[----:B------:R-:W-:Y:S02]  /*2140*/  IMAD.IADD R163, R167, 0x1, R163 ;  /* 0x00000001a7a37824 */ /* 0x000fe400078e02a3 */
[----:B------:R-:W-:-:S04]  /*2150*/  IMAD.WIDE.U32 R162, R23, R12, R162 ;  /* 0x0000000c17a27225 */ /* 0x000fc800078e00a2 */
[----:B--2---:R-:W-:-:S05]  /*2160*/  HADD2.F32 R158, -RZ, R165.H0_H0 ;  /* 0x200000a5ff9e7230 */ /* 0x004fca0000004100 */
[----:B------:R-:W-:Y:S01]  /*2170*/  FMUL R159, R158, R155 ;  /* 0x0000009b9e9f7220 */ /* 0x000fe20000400000 */
[----:B------:R-:W-:-:S03]  /*2180*/  LEA R158, P0, R166, UR4, 0x1 ;  /* 0x00000004a69e7c11 */ /* 0x000fc6000f8008ff */
[----:B------:R-:W-:Y:S01]  /*2190*/  FFMA R159, R88, R154, R159 ;  /* 0x0000009a589f7223 */ /* 0x000fe2000000009f */
[----:B------:R-:W-:-:S04]  /*21a0*/  IMAD.IADD R88, R13, 0x1, R163 ;  /* 0x000000010d587824 */ /* 0x000fc800078e02a3 */
[----:B------:R-:W-:Y:S02]  /*21b0*/  F2FP.F16.F32.PACK_AB R161, RZ, R159 ;  /* 0x0000009fffa1723e */ /* 0x000fe400000000ff */
[----:B------:R-:W-:Y:S02]  /*21c0*/  LEA.HI.X R159, R166, UR5, R169, 0x1, P0 ;  /* 0x00000005a69f7c11 */ /* 0x000fe400080f0ca9 */
[----:B------:R-:W-:Y:S02]  /*21d0*/  PRMT R163, R161, 0x7610, R163 ;  /* 0x00007610a1a37816 */ /* 0x000fe400000000a3 */
[----:B------:R-:W-:-:S03]  /*21e0*/  LEA R160, P0, R162, R10, 0x1 ;  /* 0x0000000aa2a07211 */ /* 0x000fc600078008ff */
[----:B------:R0:W-:Y:S01]  /*21f0*/  @P1 STG.E.U16 desc[UR36][R158.64], R163 ;  /* 0x000000a39e001986 */ /* 0x0001e2000c101524 */
[----:B------:R-:W-:Y:S01]  /*2200*/  LEA.HI.X R161, R162, R11, R88, 0x1, P0 ;  /* 0x0000000ba2a17211 */ /* 0x000fe200000f0c58 */
[C---:B------:R-:W-:Y:S01]  /*2210*/  IMAD.SHL.U32 R162, R14.reuse, 0x8, RZ ;  /* 0x000000080ea27824 */ /* 0x040fe200078e00ff */
[----:B0-----:R-:W-:Y:S01]  /*2220*/  SHF.L.U64.HI R163, R14, 0x3, R15 ;  /* 0x000000030ea37819 */ /* 0x001fe2000001020f */
[----:B------:R-:W-:Y:S06]  /*2230*/  @!P2 BRA `(.L_x_31) ;  /* 0x000000000004a947 */ /* 0x000fec0003800000 */
[----:B------:R0:W5:Y:S02]  /*2240*/  LDG.E.LTC128B.U16 R165, desc[UR36][R160.64+0x2] ;  /* 0x00000224a0a57981 */ /* 0x000164000c1e1520 */
.L_x_31:
[----:B------:R-:W-:Y:S05]  /*2250*/  BSYNC B1 ;  /* 0x0000000000017941 */ /* 0x000fea0003800000 */
.L_x_30:
[----:B-----5:R-:W-:Y:S01]  /*2260*/  HADD2.F32 R88, -RZ, R165.H0_H0 ;  /* 0x200000a5ff587230 */ /* 0x020fe20000004100 */
[----:B------:R-:W-:Y:S01]  /*2270*/  ISETP.GT.AND P0, PT, R3, 0x8, PT ;  /* 0x000000080300780c */ /* 0x000fe20003f04270 */
[----:B------:R-:W-:Y:S01]  /*2280*/  IMAD.WIDE.U32 R170, R153, R14, R162 ;  /* 0x0000000e99aa7225 */ /* 0x000fe200078e00a2 */
[----:B------:R-:W-:-:S03]  /*2290*/  PRMT R172, R165, 0x7610, R172 ;  /* 0x00007610a5ac7816 */ /* 0x000fc600000000ac */
[----:B------:R-:W-:Y:S01]  /*22a0*/  FMUL R88, R88, R155 ;  /* 0x0000009b58587220 */ /* 0x000fe20000400000 */
[----:B------:R-:W-:Y:S01]  /*22b0*/  IMAD.IADD R169, R167, 0x1, R171 ;  /* 0x00000001a7a97824 */ /* 0x000fe200078e02ab */
[----:B------:R-:W-:Y:S02]  /*22c0*/  IADD3 R166, P4, R20, R170, RZ ;  /* 0x000000aa14a67210 */ /* 0x000fe40007f9e0ff */
[----:B------:R-:W-:Y:S01]  /*22d0*/  FFMA R89, R89, R154, R88 ;  /* 0x0000009a59597223 */ /* 0x000fe20000000058 */
[----:B------:R-:W-:Y:S02]  /*22e0*/  ISETP.GT.AND P1, PT, R0, RZ, P0 ;  /* 0x000000ff0000720c */ /* 0x000fe40000724270 */
[----:B------:R-:W-:Y:S01]  /*22f0*/  IMAD.X R167, R169, 0x1, R157, P4 ;  /* 0x00000001a9a77824 */ /* 0x000fe200020e069d */
[----:B------:R-:W-:Y:S02]  /*2300*/  LEA R88, P4, R166, R10, 0x1 ;  /* 0x0000000aa6587211 */ /* 0x000fe400078808ff */
[----:B------:R-:W-:-:S02]  /*2310*/  F2FP.F16.F32.PACK_AB R168, RZ, R89 ;  /* 0x00000059ffa8723e */ /* 0x000fc400000000ff */
[----:B------:R-:W-:Y:S02]  /*2320*/  LEA.HI.X R89, R166, R11, R167, 0x1, P4 ;  /* 0x0000000ba6597211 */ /* 0x000fe400020f0ca7 */
[----:B------:R-:W-:-:S05]  /*2330*/  PRMT R171, R168, 0x7610, R171 ;  /* 0x00007610a8ab7816 */ /* 0x000fca00000000ab */
[----:B------:R1:W-:Y:S04]  /*2340*/  @P2 STG.E.U16 desc[UR36][R158.64+0x2], R171 ;  /* 0x000002ab9e002986 */ /* 0x0003e8000c101524 */
[----:B------:R2:W3:Y:S01]  /*2350*/  @P1 LDG.E.LTC128B.U16 R172, desc[UR36][R88.64] ;  /* 0x0000002458ac1981 */ /* 0x0004e2000c1e1520 */
[----:B------:R-:W-:Y:S01]  /*2360*/  IMAD.SHL.U32 R165, R4, 0x10, RZ ;  /* 0x0000001004a57824 */ /* 0x000fe200078e00ff */
[----:B------:R-:W-:Y:S01]  /*2370*/  IADD3 R170, P2, R6, R170, RZ ;  /* 0x000000aa06aa7210 */ /* 0x000fe20007f5e0ff */
[----:B------:R-:W-:Y:S03]  /*2380*/  BSSY B1, `(.L_x_32) ;  /* 0x0000011000017945 */ /* 0x000fe60003800000 */
[----:B------:R-:W-:-:S02]  /*2390*/  IADD3 R168, P4, R165, R158, RZ ;  /* 0x0000009ea5a87210 */ /* 0x000fc40007f9e0ff */
[----:B-1----:R-:W-:Y:S02]  /*23a0*/  IADD3.X R171, R7, R169, RZ, P2, !PT ;  /* 0x000000a907ab7210 */ /* 0x002fe400017fe4ff */
[----:B------:R-:W-:Y:S01]  /*23b0*/  ISETP.GT.AND P2, PT, R0, 0x1, P0 ;  /* 0x000000010000780c */ /* 0x000fe20000744270 */
[----:B------:R-:W-:-:S03]  /*23c0*/  IMAD.WIDE.U32 R170, R23, R12, R170 ;  /* 0x0000000c17aa7225 */ /* 0x000fc600078e00aa */
[----:B--2---:R-:W-:Y:S01]  /*23d0*/  LEA R88, P5, R170, R10, 0x1 ;  /* 0x0000000aaa587211 */ /* 0x004fe200078a08ff */
[----:B---3--:R-:W-:-:S05]  /*23e0*/  HADD2.F32 R166, -RZ, R172.H0_H0 ;  /* 0x200000acffa67230 */ /* 0x008fca0000004100 */
[----:B------:R-:W-:Y:S01]  /*23f0*/  FMUL R167, R166, R155 ;  /* 0x0000009ba6a77220 */ /* 0x000fe20000400000 */
[----:B------:R-:W-:-:S03]  /*2400*/  IMAD.IADD R166, R13, 0x1, R171 ;  /* 0x000000010da67824 */ /* 0x000fc600078e02ab */
[----:B------:R-:W-:Y:S01]  /*2410*/  FFMA R90, R90, R154, R167 ;  /* 0x0000009a5a5a7223 */ /* 0x000fe200000000a7 */
[----:B------:R-:W-:Y:S02]  /*2420*/  SHF.L.U64.HI R167, R4, 0x4, R5 ;  /* 0x0000000404a77819 */ /* 0x000fe40000010205 */
[----:B------:R-:W-:Y:S02]  /*2430*/  LEA.HI.X R89, R170, R11, R166, 0x1, P5 ;  /* 0x0000000baa597211 */ /* 0x000fe400028f0ca6 */
[----:B------:R-:W-:Y:S01]  /*2440*/  F2FP.F16.F32.PACK_AB R90, RZ, R90 ;  /* 0x0000005aff5a723e */ /* 0x000fe200000000ff */
[----:B------:R-:W-:-:S05]  /*2450*/  IMAD.X R169, R167, 0x1, R159, P4 ;  /* 0x00000001a7a97824 */ /* 0x000fca00020e069f */
[----:B------:R1:W-:Y:S01]  /*2460*/  @P1 STG.E.U16 desc[UR36][R168.64], R90 ;  /* 0x0000005aa8001986 */ /* 0x0003e2000c101524 */
[----:B------:R-:W-:Y:S05]  /*2470*/  @!P2 BRA `(.L_x_33) ;  /* 0x000000000004a947 */ /* 0x000fea0003800000 */
[----:B------:R2:W5:Y:S02]  /*2480*/  LDG.E.LTC128B.U16 R172, desc[UR36][R88.64+0x2] ;  /* 0x0000022458ac7981 */ /* 0x000564000c1e1520 */
.L_x_33:
[----:B------:R-:W-:Y:S05]  /*2490*/  BSYNC B1 ;  /* 0x0000000000017941 */ /* 0x000fea0003800000 */
.L_x_32:
[----:B-1---5:R-:W-:Y:S01]  /*24a0*/  HADD2.F32 R90, -RZ, R172.H0_H0 ;  /* 0x200000acff5a7230 */ /* 0x022fe20000004100 */
[----:B------:R-:W-:Y:S01]  /*24b0*/  ISETP.GT.AND P1, PT, R0, 0x8, P3 ;  /* 0x000000080000780c */ /* 0x000fe20001f24270 */
[----:B------:R-:W-:Y:S03]  /*24c0*/  BSSY B1, `(.L_x_34) ;  /* 0x000000a000017945 */ /* 0x000fe60003800000 */
[----:B------:R-:W-:-:S04]  /*24d0*/  FMUL R90, R90, R155 ;  /* 0x0000009b5a5a7220 */ /* 0x000fc80000400000 */
[----:B------:R-:W-:Y:S01]  /*24e0*/  FFMA R90, R91, R154, R90 ;  /* 0x0000009a5b5a7223 */ /* 0x000fe2000000005a */
[----:B------:R-:W-:-:S04]  /*24f0*/  @P2 IMAD.MOV.U32 R91, RZ, RZ, R169 ;  /* 0x000000ffff5b2224 */ /* 0x000fc800078e00a9 */
[----:B------:R-:W-:-:S04]  /*2500*/  F2FP.F16.F32.PACK_AB R90, RZ, R90 ;  /* 0x0000005aff5a723e */ /* 0x000fc800000000ff */
[----:B------:R-:W-:Y:S01]  /*2510*/  PRMT R166, R90, 0x7610, R166 ;  /* 0x000076105aa67816 */ /* 0x000fe200000000a6 */
[----:B------:R-:W-:-:S05]  /*2520*/  @P2 IMAD.MOV.U32 R90, RZ, RZ, R168 ;  /* 0x000000ffff5a2224 */ /* 0x000fca00078e00a8 */
[----:B------:R1:W-:Y:S01]  /*2530*/  @P2 STG.E.U16 desc[UR36][R90.64+0x2], R166 ;  /* 0x000002a65a002986 */ /* 0x0003e2000c101524 */
[----:B------:R-:W-:Y:S05]  /*2540*/  @!P1 BRA `(.L_x_35) ;  /* 0x0000000000049947 */ /* 0x000fea0003800000 */
[----:B------:R3:W5:Y:S02]  /*2550*/  LDG.E.LTC128B.U16 R172, desc[UR36][R160.64+0x10] ;  /* 0x00001024a0ac7981 */ /* 0x000764000c1e1520 */
.L_x_35:
[----:B------:R-:W-:Y:S05]  /*2560*/  BSYNC B1 ;  /* 0x0000000000017941 */ /* 0x000fea0003800000 */
.L_x_34:
[----:B-1---5:R-:W-:Y:S01]  /*2570*/  HADD2.F32 R90, -RZ, R172.H0_H0 ;  /* 0x200000acff5a7230 */ /* 0x022fe20000004100 */
[----:B------:R-:W-:Y:S01]  /*2580*/  ISETP.GT.AND P2, PT, R0, 0x9, P3 ;  /* 0x000000090000780c */ /* 0x000fe20001f44270 */
[----:B------:R-:W-:Y:S03]  /*2590*/  BSSY B1, `(.L_x_36) ;  /* 0x000000a000017945 */ /* 0x000fe60003800000 */
[----:B------:R-:W-:Y:S01]  /*25a0*/  FMUL R91, R90, R155 ;  /* 0x0000009b5a5b7220 */ /* 0x000fe20000400000 */
[----:B------:R-:W-:-:S03]  /*25b0*/  @P1 IMAD.MOV.U32 R90, RZ, RZ, R158 ;  /* 0x000000ffff5a1224 */ /* 0x000fc600078e009e */
[----:B------:R-:W-:-:S05]  /*25c0*/  FFMA R91, R92, R154, R91 ;  /* 0x0000009a5c5b7223 */ /* 0x000fca000000005b */
[----:B------:R-:W-:-:S04]  /*25d0*/  F2FP.F16.F32.PACK_AB R91, RZ, R91 ;  /* 0x0000005bff5b723e */ /* 0x000fc800000000ff */
[----:B------:R-:W-:Y:S02]  /*25e0*/  PRMT R92, R91, 0x7610, R92 ;  /* 0x000076105b5c7816 */ /* 0x000fe4000000005c */
[----:B------:R-:W-:-:S05]  /*25f0*/  @P1 MOV R91, R159 ;  /* 0x0000009f005b1202 */ /* 0x000fca0000000f00 */
[----:B------:R1:W-:Y:S01]  /*2600*/  @P1 STG.E.U16 desc[UR36][R90.64+0x10], R92 ;  /* 0x0000105c5a001986 */ /* 0x0003e2000c101524 */
[----:B------:R-:W-:Y:S05]  /*2610*/  @!P2 BRA `(.L_x_37) ;  /* 0x000000000004a947 */ /* 0x000fea0003800000 */
[----:B------:R4:W5:Y:S02]  /*2620*/  LDG.E.LTC128B.U16 R172, desc[UR36][R160.64+0x12] ;  /* 0x00001224a0ac7981 */ /* 0x000964000c1e1520 */
.L_x_37:
[----:B------:R-:W-:Y:S05]  /*2630*/  BSYNC B1 ;  /* 0x0000000000017941 */ /* 0x000fea0003800000 */
.L_x_36:
[----:B-1---5:R-:W-:Y:S01]  /*2640*/  HADD2.F32 R90, -RZ, R172.H0_H0 ;  /* 0x200000acff5a7230 */ /* 0x022fe20000004100 */
[----:B------:R-:W-:Y:S01]  /*2650*/  ISETP.GT.AND P1, PT, R0, 0x8, P0 ;  /* 0x000000080000780c */ /* 0x000fe20000724270 */
[----:B------:R-:W-:Y:S01]  /*2660*/  @P2 IMAD.MOV.U32 R91, RZ, RZ, R159 ;  /* 0x000000ffff5b2224 */ /* 0x000fe200078e009f */
[----:B------:R-:W-:Y:S02]  /*2670*/  BSSY B1, `(.L_x_38) ;  /* 0x0000009000017945 */ /* 0x000fe40003800000 */
[----:B------:R-:W-:-:S04]  /*2680*/  FMUL R90, R90, R155 ;  /* 0x0000009b5a5a7220 */ /* 0x000fc80000400000 */
[----:B------:R-:W-:-:S05]  /*2690*/  FFMA R90, R93, R154, R90 ;  /* 0x0000009a5d5a7223 */ /* 0x000fca000000005a */
[----:B------:R-:W-:-:S04]  /*26a0*/  F2FP.F16.F32.PACK_AB R90, RZ, R90 ;  /* 0x0000005aff5a723e */ /* 0x000fc800000000ff */
[----:B------:R-:W-:Y:S01]  /*26b0*/  PRMT R92, R90, 0x7610, R92 ;  /* 0x000076105a5c7816 */ /* 0x000fe2000000005c */
[----:B------:R-:W-:-:S05]  /*26c0*/  @P2 IMAD.MOV.U32 R90, RZ, RZ, R158 ;  /* 0x000000ffff5a2224 */ /* 0x000fca00078e009e */
[----:B------:R1:W-:Y:S01]  /*26d0*/  @P2 STG.E.U16 desc[UR36][R90.64+0x12], R92 ;  /* 0x0000125c5a002986 */ /* 0x0003e2000c101524 */
[----:B------:R-:W-:Y:S05]  /*26e0*/  @!P1 BRA `(.L_x_39) ;  /* 0x0000000000049947 */ /* 0x000fea0003800000 */
[----:B------:R0:W5:Y:S02]  /*26f0*/  LDG.E.LTC128B.U16 R172, desc[UR36][R88.64+0x10] ;  /* 0x0000102458ac7981 */ /* 0x000164000c1e1520 */
.L_x_39:
[----:B------:R-:W-:Y:S05]  /*2700*/  BSYNC B1 ;  /* 0x0000000000017941 */ /* 0x000fea0003800000 */
.L_x_38:
[----:B-1---5:R-:W-:Y:S01]  /*2710*/  HADD2.F32 R90, -RZ, R172.H0_H0 ;  /* 0x200000acff5a7230 */ /* 0x022fe20000004100 */
[----:B------:R-:W-:Y:S01]  /*2720*/  ISETP.GT.AND P2, PT, R0, 0x9, P0 ;  /* 0x000000090000780c */ /* 0x000fe20000744270 */
[----:B------:R-:W-:Y:S03]  /*2730*/  BSSY B1, `(.L_x_40) ;  /* 0x000000a000017945 */ /* 0x000fe60003800000 */
[----:B------:R-:W-:Y:S01]  /*2740*/  FMUL R91, R90, R155 ;  /* 0x0000009b5a5b7220 */ /* 0x000fe20000400000 */
[----:B------:R-:W-:-:S03]  /*2750*/  @P1 IMAD.MOV.U32 R90, RZ, RZ, R168 ;  /* 0x000000ffff5a1224 */ /* 0x000fc600078e00a8 */
[----:B------:R-:W-:-:S05]  /*2760*/  FFMA R91, R94, R154, R91 ;  /* 0x0000009a5e5b7223 */ /* 0x000fca000000005b */
[----:B------:R-:W-:-:S04]  /*2770*/  F2FP.F16.F32.PACK_AB R91, RZ, R91 ;  /* 0x0000005bff5b723e */ /* 0x000fc800000000ff */
[----:B------:R-:W-:Y:S01]  /*2780*/  PRMT R92, R91, 0x7610, R92 ;  /* 0x000076105b5c7816 */ /* 0x000fe2000000005c */
[----:B------:R-:W-:-:S05]  /*2790*/  @P1 IMAD.MOV.U32 R91, RZ, RZ, R169 ;  /* 0x000000ffff5b1224 */ /* 0x000fca00078e00a9 */
[----:B------:R1:W-:Y:S01]  /*27a0*/  @P1 STG.E.U16 desc[UR36][R90.64+0x10], R92 ;  /* 0x0000105c5a001986 */ /* 0x0003e2000c101524 */
[----:B------:R-:W-:Y:S05]  /*27b0*/  @!P2 BRA `(.L_x_41) ;  /* 0x000000000004a947 */ /* 0x000fea0003800000 */
[----:B------:R0:W5:Y:S02]  /*27c0*/  LDG.E.LTC128B.U16 R172, desc[UR36][R88.64+0x12] ;  /* 0x0000122458ac7981 */ /* 0x000164000c1e1520 */
.L_x_41:
[----:B------:R-:W-:Y:S05]  /*27d0*/  BSYNC B1 ;  /* 0x0000000000017941 */ /* 0x000fea0003800000 */
.L_x_40:
        /* <DEDUP_REMOVED lines=12> */
.L_x_43:
[----:B------:R-:W-:Y:S05]  /*28a0*/  BSYNC B1 ;  /* 0x0000000000017941 */ /* 0x000fea0003800000 */
.L_x_42:
[----:B-1---5:R-:W-:Y:S01]  /*28b0*/  HADD2.F32 R90, -RZ, R172.H0_H0 ;  /* 0x200000acff5a7230 */ /* 0x022fe20000004100 */
[----:B------:R-:W-:Y:S01]  /*28c0*/  ISETP.GT.AND P2, PT, R0, 0x11, P3 ;  /* 0x000000110000780c */ /* 0x000fe20001f44270 */
[----:B------:R-:W-:Y:S03]  /*28d0*/  BSSY B1, `(.L_x_44) ;  /* 0x000000a000017945 */ /* 0x000fe60003800000 */
[----:B------:R-:W-:Y:S01]  /*28e0*/  FMUL R91, R90, R155 ;  /* 0x0000009b5a5b7220 */ /* 0x000fe20000400000 */
[----:B------:R-:W-:-:S03]  /*28f0*/  @P1 MOV R90, R158 ;  /* 0x0000009e005a1202 */ /* 0x000fc60000000f00 */
[----:B------:R-:W-:-:S05]  /*2900*/  FFMA R91, R96, R154, R91 ;  /* 0x0000009a605b7223 */ /* 0x000fca000000005b */
[----:B------:R-:W-:-:S04]  /*2910*/  F2FP.F16.F32.PACK_AB R91, RZ, R91 ;  /* 0x0000005bff5b723e */ /* 0x000fc800000000ff */
[----:B------:R-:W-:Y:S01]  /*2920*/  PRMT R92, R91, 0x7610, R92 ;  /* 0x000076105b5c7816 */ /* 0x000fe2000000005c */
[----:B------:R-:W-:-:S05]  /*2930*/  @P1 IMAD.MOV.U32 R91, RZ, RZ, R159 ;  /* 0x000000ffff5b1224 */ /* 0x000fca00078e009f */
[----:B------:R1:W-:Y:S01]  /*2940*/  @P1 STG.E.U16 desc[UR36][R90.64+0x20], R92 ;  /* 0x0000205c5a001986 */ /* 0x0003e2000c101524 */
[----:B------:R-:W-:Y:S05]  /*2950*/  @!P2 BRA `(.L_x_45) ;  /* 0x000000000004a947 */ /* 0x000fea0003800000 */
[----:B------:R0:W5:Y:S02]  /*2960*/  LDG.E.LTC128B.U16 R172, desc[UR36][R160.64+0x22] ;  /* 0x00002224a0ac7981 */ /* 0x000164000c1e1520 */
.L_x_45:
[----:B------:R-:W-:Y:S05]  /*2970*/  BSYNC B1 ;  /* 0x0000000000017941 */ /* 0x000fea0003800000 */
.L_x_44:
        /* <DEDUP_REMOVED lines=12> */
.L_x_47:
[----:B------:R-:W-:Y:S05]  /*2a40*/  BSYNC B1 ;  /* 0x0000000000017941 */ /* 0x000fea0003800000 */
.L_x_46:
        /* <DEDUP_REMOVED lines=12> */
.L_x_49:
[----:B------:R-:W-:Y:S05]  /*2b10*/  BSYNC B1 ;  /* 0x0000000000017941 */ /* 0x000fea0003800000 */
.L_x_48:
[----:B-1---5:R-:W-:Y:S01]  /*2b20*/  HADD2.F32 R90, -RZ, R172.H0_H0 ;  /* 0x200000acff5a7230 */ /* 0x022fe20000004100 */
[----:B------:R-:W-:Y:S01]  /*2b30*/  @P2 MOV R91, R169 ;  /* 0x000000a9005b2202 */ /* 0x000fe20000000f00 */
[----:B------:R-:W-:Y:S01]  /*2b40*/  BSSY B1, `(.L_x_50) ;  /* 0x000000a000017945 */ /* 0x000fe20003800000 */
[----:B------:R-:W-:Y:S02]  /*2b50*/  ISETP.GT.AND P1, PT, R0, 0x18, P3 ;  /* 0x000000180000780c */ /* 0x000fe40001f24270 */
        /* <DEDUP_REMOVED lines=8> */
.L_x_51:
[----:B------:R-:W-:Y:S05]  /*2be0*/  BSYNC B1 ;  /* 0x0000000000017941 */ /* 0x000fea0003800000 */
.L_x_50:
        /* <DEDUP_REMOVED lines=12> */
.L_x_53:
[----:B------:R-:W-:Y:S05]  /*2cb0*/  BSYNC B1 ;  /* 0x0000000000017941 */ /* 0x000fea0003800000 */
.L_x_52:
        /* <DEDUP_REMOVED lines=12> */
.L_x_55:
[----:B------:R-:W-:Y:S05]  /*2d80*/  BSYNC B1 ;  /* 0x0000000000017941 */ /* 0x000fea0003800000 */
.L_x_54:
        /* <DEDUP_REMOVED lines=12> */
.L_x_57:
[----:B------:R-:W-:Y:S05]  /*2e50*/  BSYNC B1 ;  /* 0x0000000000017941 */ /* 0x000fea0003800000 */
.L_x_56:
[----:B-1---5:R-:W-:Y:S01]  /*2e60*/  HADD2.F32 R90, -RZ, R172.H0_H0 ;  /* 0x200000acff5a7230 */ /* 0x022fe20000004100 */
[----:B------:R-:W-:Y:S01]  /*2e70*/  ISETP.GT.AND P1, PT, R0, 0x20, P3 ;  /* 0x000000200000780c */ /* 0x000fe20001f24270 */
[----:B------:R-:W-:Y:S01]  /*2e80*/  @P2 IMAD.MOV.U32 R91, RZ, RZ, R169 ;  /* 0x000000ffff5b2224 */ /* 0x000fe200078e00a9 */
[----:B------:R-:W-:Y:S02]  /*2e90*/  BSSY B1, `(.L_x_58) ;  /* 0x0000009000017945 */ /* 0x000fe40003800000 */
[----:B------:R-:W-:-:S04]  /*2ea0*/  FMUL R90, R90, R155 ;  /* 0x0000009b5a5a7220 */ /* 0x000fc80000400000 */
[----:B------:R-:W-:-:S05]  /*2eb0*/  FFMA R90, R103, R154, R90 ;  /* 0x0000009a675a7223 */ /* 0x000fca000000005a */
[----:B------:R-:W-:-:S04]  /*2ec0*/  F2FP.F16.F32.PACK_AB R90, RZ, R90 ;  /* 0x0000005aff5a723e */ /* 0x000fc800000000ff */
[----:B------:R-:W-:Y:S02]  /*2ed0*/  PRMT R92, R90, 0x7610, R92 ;  /* 0x000076105a5c7816 */ /* 0x000fe4000000005c */
[----:B------:R-:W-:-:S05]  /*2ee0*/  @P2 MOV R90, R168 ;  /* 0x000000a8005a2202 */ /* 0x000fca0000000f00 */
[----:B------:R1:W-:Y:S01]  /*2ef0*/  @P2 STG.E.U16 desc[UR36][R90.64+0x32], R92 ;  /* 0x0000325c5a002986 */ /* 0x0003e2000c101524 */
[----:B------:R-:W-:Y:S05]  /*2f00*/  @!P1 BRA `(.L_x_59) ;  /* 0x0000000000049947 */ /* 0x000fea0003800000 */
[----:B------:R0:W5:Y:S02]  /*2f10*/  LDG.E.LTC128B.U16 R172, desc[UR36][R160.64+0x40] ;  /* 0x00004024a0ac7981 */ /* 0x000164000c1e1520 */
.L_x_59:
[----:B------:R-:W-:Y:S05]  /*2f20*/  BSYNC B1 ;  /* 0x0000000000017941 */ /* 0x000fea0003800000 */
.L_x_58:
        /* <DEDUP_REMOVED lines=12> */
.L_x_61:
[----:B------:R-:W-:Y:S05]  /*2ff0*/  BSYNC B1 ;  /* 0x0000000000017941 */ /* 0x000fea0003800000 */
.L_x_60:
        /* <DEDUP_REMOVED lines=12> */
.L_x_63:
[----:B------:R-:W-:Y:S05]  /*30c0*/  BSYNC B1 ;  /* 0x0000000000017941 */ /* 0x000fea0003800000 */
.L_x_62:
        /* <DEDUP_REMOVED lines=12> */
.L_x_65:
[----:B------:R-:W-:Y:S05]  /*3190*/  BSYNC B1 ;  /* 0x0000000000017941 */ /* 0x000fea0003800000 */
.L_x_64:
        /* <DEDUP_REMOVED lines=12> */
.L_x_67:
[----:B------:R-:W-:Y:S05]  /*3260*/  BSYNC B1 ;  /* 0x0000000000017941 */ /* 0x000fea0003800000 */
.L_x_66:
        /* <DEDUP_REMOVED lines=12> */
.L_x_69:
[----:B------:R-:W-:Y:S05]  /*3330*/  BSYNC B1 ;  /* 0x0000000000017941 */ /* 0x000fea0003800000 */
.L_x_68:
        /* <DEDUP_REMOVED lines=12> */
.L_x_71:
[----:B------:R-:W-:Y:S05]  /*3400*/  BSYNC B1 ;  /* 0x0000000000017941 */ /* 0x000fea0003800000 */
.L_x_70:
        /* <DEDUP_REMOVED lines=12> */
.L_x_73:
[----:B------:R-:W-:Y:S05]  /*34d0*/  BSYNC B1 ;  /* 0x0000000000017941 */ /* 0x000fea0003800000 */
.L_x_72:
        /* <DEDUP_REMOVED lines=12> */
.L_x_75:
[----:B------:R-:W-:Y:S05]  /*35a0*/  BSYNC B1 ;  /* 0x0000000000017941 */ /* 0x000fea0003800000 */
.L_x_74:
        /* <DEDUP_REMOVED lines=12> */
.L_x_77:
[----:B------:R-:W-:Y:S05]  /*3670*/  BSYNC B1 ;  /* 0x0000000000017941 */ /* 0x000fea0003800000 */
.L_x_76:
        /* <DEDUP_REMOVED lines=12> */
.L_x_79:
[----:B------:R-:W-:Y:S05]  /*3740*/  BSYNC B1 ;  /* 0x0000000000017941 */ /* 0x000fea0003800000 */
.L_x_78:
        /* <DEDUP_REMOVED lines=12> */
.L_x_81:
[----:B------:R-:W-:Y:S05]  /*3810*/  BSYNC B1 ;  /* 0x0000000000017941 */ /* 0x000fea0003800000 */
.L_x_80:
        /* <DEDUP_REMOVED lines=12> */
.L_x_83:
[----:B------:R-:W-:Y:S05]  /*38e0*/  BSYNC B1 ;  /* 0x0000000000017941 */ /* 0x000fea0003800000 */
.L_x_82:
        /* <DEDUP_REMOVED lines=12> */
.L_x_85:
[----:B------:R-:W-:Y:S05]  /*39b0*/  BSYNC B1 ;  /* 0x0000000000017941 */ /* 0x000fea0003800000 */
.L_x_84:
        /* <DEDUP_REMOVED lines=12> */
.L_x_87:
[----:B------:R-:W-:Y:S05]  /*3a80*/  BSYNC B1 ;  /* 0x0000000000017941 */ /* 0x000fea0003800000 */
.L_x_86:
        /* <DEDUP_REMOVED lines=12> */
.L_x_89:
[----:B------:R-:W-:Y:S05]  /*3b50*/  BSYNC B1 ;  /* 0x0000000000017941 */ /* 0x000fea0003800000 */
.L_x_88:
        /* <DEDUP_REMOVED lines=12> */
.L_x_91:
[----:B------:R-:W-:Y:S05]  /*3c20*/  BSYNC B1 ;  /* 0x0000000000017941 */ /* 0x000fea0003800000 */
.L_x_90:
        /* <DEDUP_REMOVED lines=12> */
.L_x_93:
[----:B------:R-:W-:Y:S05]  /*3cf0*/  BSYNC B1 ;  /* 0x0000000000017941 */ /* 0x000fea0003800000 */
.L_x_92:
        /* <DEDUP_REMOVED lines=12> */
.L_x_95:
[----:B------:R-:W-:Y:S05]  /*3dc0*/  BSYNC B1 ;  /* 0x0000000000017941 */ /* 0x000fea0003800000 */
.L_x_94:
        /* <DEDUP_REMOVED lines=12> */
.L_x_97:
[----:B------:R-:W-:Y:S05]  /*3e90*/  BSYNC B1 ;  /* 0x0000000000017941 */ /* 0x000fea0003800000 */
.L_x_96:
        /* <DEDUP_REMOVED lines=12> */
.L_x_99:
[----:B------:R-:W-:Y:S05]  /*3f60*/  BSYNC B1 ;  /* 0x0000000000017941 */ /* 0x000fea0003800000 */
.L_x_98:
        /* <DEDUP_REMOVED lines=12> */
.L_x_101:
[----:B------:R-:W-:Y:S05]  /*4030*/  BSYNC B1 ;  /* 0x0000000000017941 */ /* 0x000fea0003800000 */
.L_x_100:
        /* <DEDUP_REMOVED lines=12> */
.L_x_103:
[----:B------:R-:W-:Y:S05]  /*4100*/  BSYNC B1 ;  /* 0x0000000000017941 */ /* 0x000fea0003800000 */
.L_x_102:
        /* <DEDUP_REMOVED lines=12> */
.L_x_105:
[----:B------:R-:W-:Y:S05]  /*41d0*/  BSYNC B1 ;  /* 0x0000000000017941 */ /* 0x000fea0003800000 */
.L_x_104:
        /* <DEDUP_REMOVED lines=12> */
.L_x_107:
[----:B------:R-:W-:Y:S05]  /*42a0*/  BSYNC B1 ;  /* 0x0000000000017941 */ /* 0x000fea0003800000 */
.L_x_106:
        /* <DEDUP_REMOVED lines=12> */
.L_x_109:
[----:B------:R-:W-:Y:S05]  /*4370*/  BSYNC B1 ;  /* 0x0000000000017941 */ /* 0x000fea0003800000 */
.L_x_108:
        /* <DEDUP_REMOVED lines=12> */
.L_x_111:
[----:B------:R-:W-:Y:S05]  /*4440*/  BSYNC B1 ;  /* 0x0000000000017941 */ /* 0x000fea0003800000 */
.L_x_110:
        /* <DEDUP_REMOVED lines=12> */
.L_x_113:
[----:B------:R-:W-:Y:S05]  /*4510*/  BSYNC B1 ;  /* 0x0000000000017941 */ /* 0x000fea0003800000 */
.L_x_112:
        /* <DEDUP_REMOVED lines=12> */
.L_x_115:
[----:B------:R-:W-:Y:S05]  /*45e0*/  BSYNC B1 ;  /* 0x0000000000017941 */ /* 0x000fea0003800000 */
.L_x_114:
        /* <DEDUP_REMOVED lines=12> */
.L_x_117:
[----:B------:R-:W-:Y:S05]  /*46b0*/  BSYNC B1 ;  /* 0x0000000000017941 */ /* 0x000fea0003800000 */
.L_x_116:
        /* <DEDUP_REMOVED lines=12> */
.L_x_119:
[----:B------:R-:W-:Y:S05]  /*4780*/  BSYNC B1 ;  /* 0x0000000000017941 */ /* 0x000fea0003800000 */
.L_x_118:
        /* <DEDUP_REMOVED lines=12> */
.L_x_121:
[----:B------:R-:W-:Y:S05]  /*4850*/  BSYNC B1 ;  /* 0x0000000000017941 */ /* 0x000fea0003800000 */
.L_x_120:
        /* <DEDUP_REMOVED lines=12> */
.L_x_123:
[----:B------:R-:W-:Y:S05]  /*4920*/  BSYNC B1 ;  /* 0x0000000000017941 */ /* 0x000fea0003800000 */
.L_x_122:
        /* <DEDUP_REMOVED lines=12> */
.L_x_125:
[----:B------:R-:W-:Y:S05]  /*49f0*/  BSYNC B1 ;  /* 0x0000000000017941 */ /* 0x000fea0003800000 */
.L_x_124:
        /* <DEDUP_REMOVED lines=12> */
.L_x_127:
[----:B------:R-:W-:Y:S05]  /*4ac0*/  BSYNC B1 ;  /* 0x0000000000017941 */ /* 0x000fea0003800000 */
.L_x_126:
        /* <DEDUP_REMOVED lines=12> */
.L_x_129:
[----:B------:R-:W-:Y:S05]  /*4b90*/  BSYNC B1 ;  /* 0x0000000000017941 */ /* 0x000fea0003800000 */
.L_x_128:
        /* <DEDUP_REMOVED lines=12> */
.L_x_131:
[----:B------:R-:W-:Y:S05]  /*4c60*/  BSYNC B1 ;  /* 0x0000000000017941 */ /* 0x000fea0003800000 */
.L_x_130:
        /* <DEDUP_REMOVED lines=12> */
.L_x_133:
[----:B------:R-:W-:Y:S05]  /*4d30*/  BSYNC B1 ;  /* 0x0000000000017941 */ /* 0x000fea0003800000 */
.L_x_132:
        /* <DEDUP_REMOVED lines=12> */
.L_x_135:
[----:B------:R-:W-:Y:S05]  /*4e00*/  BSYNC B1 ;  /* 0x0000000000017941 */ /* 0x000fea0003800000 */
.L_x_134:
        /* <DEDUP_REMOVED lines=12> */
.L_x_137:
[----:B------:R-:W-:Y:S05]  /*4ed0*/  BSYNC B1 ;  /* 0x0000000000017941 */ /* 0x000fea0003800000 */
.L_x_136:
        /* <DEDUP_REMOVED lines=12> */
.L_x_139:
[----:B------:R-:W-:Y:S05]  /*4fa0*/  BSYNC B1 ;  /* 0x0000000000017941 */ /* 0x000fea0003800000 */
.L_x_138:
        /* <DEDUP_REMOVED lines=12> */
.L_x_141:
[----:B------:R-:W-:Y:S05]  /*5070*/  BSYNC B1 ;  /* 0x0000000000017941 */ /* 0x000fea0003800000 */
.L_x_140:
        /* <DEDUP_REMOVED lines=12> */
.L_x_143:
[----:B------:R-:W-:Y:S05]  /*5140*/  BSYNC B1 ;  /* 0x0000000000017941 */ /* 0x000fea0003800000 */
.L_x_142:
        /* <DEDUP_REMOVED lines=12> */
.L_x_145:
[----:B------:R-:W-:Y:S05]  /*5210*/  BSYNC B1 ;  /* 0x0000000000017941 */ /* 0x000fea0003800000 */
.L_x_144:
        /* <DEDUP_REMOVED lines=12> */
.L_x_147:
[----:B------:R-:W-:Y:S05]  /*52e0*/  BSYNC B1 ;  /* 0x0000000000017941 */ /* 0x000fea0003800000 */
.L_x_146:
        /* <DEDUP_REMOVED lines=12> */
.L_x_149:
[----:B------:R-:W-:Y:S05]  /*53b0*/  BSYNC B1 ;  /* 0x0000000000017941 */ /* 0x000fea0003800000 */
.L_x_148:
        /* <DEDUP_REMOVED lines=12> */
.L_x_151:
[----:B------:R-:W-:Y:S05]  /*5480*/  BSYNC B1 ;  /* 0x0000000000017941 */ /* 0x000fea0003800000 */
.L_x_150:
[----:B-----5:R-:W-:Y:S01]  /*5490*/  HADD2.F32 R8, -RZ, R172.H0_H0 ;  /* 0x200000acff087230 */ /* 0x020fe20000004100 */
[----:B------:R-:W-:Y:S01]  /*54a0*/  ISETP.GT.AND P1, PT, R0, 0x79, P0 ;  /* 0x000000790000780c */ /* 0x000fe20000724270 */
[----:B------:R-:W-:Y:S01]  /*54b0*/  BSSY B1, `(.L_x_152) ;  /* 0x000000c000017945 */ /* 0x000fe20003800000 */
[----:B------:R-:W-:Y:S02]  /*54c0*/  IADD3 R153, P0, R153, 0x80, RZ ;  /* 0x0000008099997810 */ /* 0x000fe40007f1e0ff */
[----:B-1----:R-:W-:Y:S01]  /*54d0*/  FMUL R91, R8, R155 ;  /* 0x0000009b085b7220 */ /* 0x002fe20000400000 */
[----:B------:R-:W-:-:S03]  /*54e0*/  @P2 IMAD.MOV.U32 R8, RZ, RZ, R168 ;  /* 0x000000ffff082224 */ /* 0x000fc600078e00a8 */
[----:B------:R-:W-:-:S05]  /*54f0*/  FFMA R91, R150, R154, R91 ;  /* 0x0000009a965b7223 */ /* 0x000fca000000005b */
[----:B------:R-:W-:-:S04]  /*5500*/  F2FP.F16.F32.PACK_AB R91, RZ, R91 ;  /* 0x0000005bff5b723e */ /* 0x000fc800000000ff */
[----:B------:R-:W-:Y:S01]  /*5510*/  PRMT R90, R91, 0x7610, R90 ;  /* 0x000076105b5a7816 */ /* 0x000fe2000000005a */
[----:B------:R-:W-:Y:S02]  /*5520*/  IMAD.X R91, RZ, RZ, R9, P0 ;  /* 0x000000ffff5b7224 */ /* 0x000fe400000e0609 */
[----:B------:R-:W-:-:S05]  /*5530*/  @P2 IMAD.MOV.U32 R9, RZ, RZ, R169 ;  /* 0x000000ffff092224 */ /* 0x000fca00078e00a9 */
[----:B------:R1:W-:Y:S01]  /*5540*/  @P2 STG.E.U16 desc[UR36][R8.64+0xf0], R90 ;  /* 0x0000f05a08002986 */ /* 0x0003e2000c101524 */
[----:B------:R-:W-:Y:S05]  /*5550*/  @!P1 BRA `(.L_x_153) ;  /* 0x0000000000049947 */ /* 0x000fea0003800000 */
[----:B------:R0:W5:Y:S02]  /*5560*/  LDG.E.LTC128B.U16 R172, desc[UR36][R88.64+0xf2] ;  /* 0x0000f22458ac7981 */ /* 0x000164000c1e1520 */
.L_x_153:
[----:B------:R-:W-:Y:S05]  /*5570*/  BSYNC B1 ;  /* 0x0000000000017941 */ /* 0x000fea0003800000 */
.L_x_152:
[----:B-1---5:R-:W-:Y:S01]  /*5580*/  HADD2.F32 R8, -RZ, R172.H0_H0 ;  /* 0x200000acff087230 */ /* 0x022fe20000004100 */
[----:B------:R-:W-:Y:S01]  /*5590*/  ISETP.GT.AND P0, PT, R3, 0x80, PT ;  /* 0x000000800300780c */ /* 0x000fe20003f04270 */
[----:B------:R-:W-:-:S03]  /*55a0*/  IMAD R90, R91, R14, RZ ;  /* 0x0000000e5b5a7224 */ /* 0x000fc600078e02ff */
[----:B0-2---:R-:W-:Y:S01]  /*55b0*/  FMUL R88, R8, R155 ;  /* 0x0000009b08587220 */ /* 0x005fe20000400000 */
[C---:B------:R-:W-:Y:S01]  /*55c0*/  IMAD R97, R153.reuse, R15, R90 ;  /* 0x0000000f99617224 */ /* 0x040fe200078e025a */
[----:B------:R-:W-:Y:S01]  /*55d0*/  ISETP.GT.AND P3, PT, R0, RZ, P0 ;  /* 0x000000ff0000720c */ /* 0x000fe20000764270 */
[----:B------:R-:W-:-:S04]  /*55e0*/  IMAD.WIDE.U32 R8, R153, R14, R156 ;  /* 0x0000000e99087225 */ /* 0x000fc800078e009c */
[----:B------:R-:W-:Y:S01]  /*55f0*/  FFMA R151, R151, R154, R88 ;  /* 0x0000009a97977223 */ /* 0x000fe20000000058 */
[----:B------:R-:W-:Y:S01]  /*5600*/  IMAD.IADD R9, R9, 0x1, R97 ;  /* 0x0000000109097824 */ /* 0x000fe200078e0261 */
[----:B------:R-:W-:-:S03]  /*5610*/  LEA R88, P2, R8, R10, 0x1 ;  /* 0x0000000a08587211 */ /* 0x000fc600078408ff */
[----:B------:R-:W-:Y:S02]  /*5620*/  F2FP.F16.F32.PACK_AB R151, RZ, R151 ;  /* 0x00000097ff97723e */ /* 0x000fe400000000ff */
[----:B------:R-:W-:-:S03]  /*5630*/  LEA.HI.X R89, R8, R11, R9, 0x1, P2 ;  /* 0x0000000b08597211 */ /* 0x000fc600010f0c09 */
[----:B------:R0:W-:Y:S04]  /*5640*/  @P1 STG.E.U16 desc[UR36][R168.64+0xf2], R151 ;  /* 0x0000f297a8001986 */ /* 0x0001e8000c101524 */
[----:B------:R-:W2:Y:S01]  /*5650*/  @P3 LDG.E.LTC128B.U16 R172, desc[UR36][R88.64] ;  /* 0x0000002458ac3981 */ /* 0x000ea2000c1e1520 */
[----:B------:R-:W-:Y:S01]  /*5660*/  IMAD.WIDE.U32 R8, R153, R14, R6 ;  /* 0x0000000e99087225 */ /* 0x000fe200078e0006 */
[----:B------:R-:W-:Y:S01]  /*5670*/  SHF.L.U64.HI R95, R4, 0x8, R5 ;  /* 0x00000008045f7819 */ /* 0x000fe20000010205 */
[----:B------:R-:W-:Y:S01]  /*5680*/  BSSY B1, `(.L_x_154) ;  /* 0x0000011000017945 */ /* 0x000fe20003800000 */
[----:B------:R-:W-:Y:S01]  /*5690*/  ISETP.GT.AND P2, PT, R0, 0x1, P0 ;  /* 0x000000010000780c */ /* 0x000fe20000744270 */
[----:B------:R-:W-:Y:S01]  /*56a0*/  IMAD.SHL.U32 R93, R4, 0x100, RZ ;  /* 0x00000100045d7824 */ /* 0x000fe200078e00ff */
[----:B------:R-:W-:Y:S01]  /*56b0*/  IADD3 R9, R97, R9, RZ ;  /* 0x0000000961097210 */ /* 0x000fe20007ffe0ff */
[----:B--2---:R-:W-:-:S05]  /*56c0*/  HADD2.F32 R90, -RZ, R172.H0_H0 ;  /* 0x200000acff5a7230 */ /* 0x004fca0000004100 */
[----:B------:R-:W-:Y:S01]  /*56d0*/  FMUL R15, R90, R155 ;  /* 0x0000009b5a0f7220 */ /* 0x000fe20000400000 */
[----:B------:R-:W-:Y:S01]  /*56e0*/  IMAD.WIDE.U32 R90, R23, R12, R8 ;  /* 0x0000000c175a7225 */ /* 0x000fe200078e0008 */
[----:B------:R-:W-:-:S03]  /*56f0*/  IADD3 R8, P1, R93, R158, RZ ;  /* 0x0000009e5d087210 */ /* 0x000fc60007f3e0ff */
[----:B------:R-:W-:Y:S01]  /*5700*/  FFMA R15, R24, R154, R15 ;  /* 0x0000009a180f7223 */ /* 0x000fe2000000000f */
[----:B------:R-:W-:Y:S01]  /*5710*/  IMAD.IADD R5, R13, 0x1, R91 ;  /* 0x000000010d057824 */ /* 0x000fe200078e025b */
[C---:B------:R-:W-:Y:S01]  /*5720*/  LEA R4, P4, R90.reuse, R10, 0x1 ;  /* 0x0000000a5a047211 */ /* 0x040fe200078808ff */
[----:B------:R-:W-:Y:S02]  /*5730*/  IMAD.X R9, R95, 0x1, R159, P1 ;  /* 0x000000015f097824 */ /* 0x000fe400008e069f */
[----:B------:R-:W-:Y:S02]  /*5740*/  F2FP.F16.F32.PACK_AB R15, RZ, R15 ;  /* 0x0000000fff0f723e */ /* 0x000fe400000000ff */
[----:B------:R-:W-:-:S03]  /*5750*/  LEA.HI.X R5, R90, R11, R5, 0x1, P4 ;  /* 0x0000000b5a057211 */ /* 0x000fc600020f0c05 */
[----:B------:R0:W-:Y:S01]  /*5760*/  @P3 STG.E.U16 desc[UR36][R8.64], R15 ;  /* 0x0000000f08003986 */ /* 0x0001e2000c101524 */
[----:B------:R-:W-:Y:S05]  /*5770*/  @!P2 BRA `(.L_x_155) ;  /* 0x000000000004a947 */ /* 0x000fea0003800000 */
[----:B------:R1:W5:Y:S02]  /*5780*/  LDG.E.LTC128B.U16 R172, desc[UR36][R4.64+0x2] ;  /* 0x0000022404ac7981 */ /* 0x000364000c1e1520 */
.L_x_155:
[----:B------:R-:W-:Y:S05]  /*5790*/  BSYNC B1 ;  /* 0x0000000000017941 */ /* 0x000fea0003800000 */
.L_x_154:
[----:B-----5:R-:W-:Y:S01]  /*57a0*/  HADD2.F32 R24, -RZ, R172.H0_H0 ;  /* 0x200000acff187230 */ /* 0x020fe20000004100 */
[----:B------:R-:W-:Y:S01]  /*57b0*/  ISETP.GT.AND P1, PT, R3, 0x88, PT ;  /* 0x000000880300780c */ /* 0x000fe20003f24270 */
[----:B0-----:R-:W-:Y:S01]  /*57c0*/  IMAD.WIDE.U32 R14, R153, R14, R162 ;  /* 0x0000000e990e7225 */ /* 0x001fe200078e00a2 */
[----:B------:R-:W-:Y:S03]  /*57d0*/  BSSY B1, `(.L_x_156) ;  /* 0x000000e000017945 */ /* 0x000fe60003800000 */
[----:B------:R-:W-:Y:S01]  /*57e0*/  FMUL R24, R24, R155 ;  /* 0x0000009b18187220 */ /* 0x000fe20000400000 */
[----:B------:R-:W-:Y:S01]  /*57f0*/  ISETP.GT.AND P3, PT, R0, RZ, P1 ;  /* 0x000000ff0000720c */ /* 0x000fe20000f64270 */
[----:B------:R-:W-:Y:S01]  /*5800*/  IMAD.IADD R97, R97, 0x1, R15 ;  /* 0x0000000161617824 */ /* 0x000fe200078e020f */
[----:B------:R-:W-:Y:S01]  /*5810*/  IADD3 R21, P5, R20, R14, RZ ;  /* 0x0000000e14157210 */ /* 0x000fe20007fbe0ff */
[----:B------:R-:W-:Y:S01]  /*5820*/  FFMA R24, R25, R154, R24 ;  /* 0x0000009a19187223 */ /* 0x000fe20000000018 */
[----:B------:R-:W-:-:S03]  /*5830*/  IADD3 R20, P4, R6, R14, RZ ;  /* 0x0000000e06147210 */ /* 0x000fc60007f9e0ff */
[----:B------:R-:W-:Y:S01]  /*5840*/  IMAD.X R156, R97, 0x1, R157, P5 ;  /* 0x00000001619c7824 */ /* 0x000fe200028e069d */
[----:B------:R-:W-:Y:S02]  /*5850*/  F2FP.F16.F32.PACK_AB R24, RZ, R24 ;  /* 0x00000018ff18723e */ /* 0x000fe400000000ff */
[----:B------:R-:W-:-:S03]  /*5860*/  LEA R14, P5, R21, R10, 0x1 ;  /* 0x0000000a150e7211 */ /* 0x000fc600078a08ff */
[----:B------:R0:W-:Y:S01]  /*5870*/  @P2 STG.E.U16 desc[UR36][R8.64+0x2], R24 ;  /* 0x0000021808002986 */ /* 0x0001e2000c101524 */
[----:B------:R-:W-:Y:S01]  /*5880*/  LEA.HI.X R15, R21, R11, R156, 0x1, P5 ;  /* 0x0000000b150f7211 */ /* 0x000fe200028f0c9c */
[----:B------:R-:W-:Y:S08]  /*5890*/  @!P3 BRA `(.L_x_157) ;  /* 0x000000000004b947 */ /* 0x000ff00003800000 */
[----:B------:R2:W5:Y:S02]  /*58a0*/  LDG.E.LTC128B.U16 R172, desc[UR36][R14.64] ;  /* 0x000000240eac7981 */ /* 0x000564000c1e1520 */
.L_x_157:
[----:B------:R-:W-:Y:S05]  /*58b0*/  BSYNC B1 ;  /* 0x0000000000017941 */ /* 0x000fea0003800000 */
.L_x_156:
[----:B-----5:R-:W-:Y:S01]  /*58c0*/  HADD2.F32 R6, -RZ, R172.H0_H0 ;  /* 0x200000acff067230 */ /* 0x020fe20000004100 */
[----:B------:R-:W-:Y:S01]  /*58d0*/  ISETP.GT.AND P2, PT, R0, 0x1, P1 ;  /* 0x000000010000780c */ /* 0x000fe20000f44270 */
[----:B------:R-:W-:Y:S01]  /*58e0*/  IMAD.X R21, R7, 0x1, R97, P4 ;  /* 0x0000000107157824 */ /* 0x000fe200020e0661 */
[----:B------:R-:W-:Y:S02]  /*58f0*/  BSSY B1, `(.L_x_158) ;  /* 0x000000d000017945 */ /* 0x000fe40003800000 */
[----:B------:R-:W-:Y:S01]  /*5900*/  FMUL R3, R6, R155 ;  /* 0x0000009b06037220 */ /* 0x000fe20000400000 */
[----:B------:R-:W-:Y:S01]  /*5910*/  IADD3 R6, P4, R8, R165, RZ ;  /* 0x000000a508067210 */ /* 0x000fe20007f9e0ff */
[----:B--2---:R-:W-:-:S04]  /*5920*/  IMAD.WIDE.U32 R14, R23, R12, R20 ;  /* 0x0000000c170e7225 */ /* 0x004fc800078e0014 */
[----:B------:R-:W-:Y:S01]  /*5930*/  FFMA R3, R26, R154, R3 ;  /* 0x0000009a1a037223 */ /* 0x000fe20000000003 */
[----:B------:R-:W-:Y:S01]  /*5940*/  IMAD.X R7, R9, 0x1, R167, P4 ;  /* 0x0000000109077824 */ /* 0x000fe200020e06a7 */
[----:B------:R-:W-:-:S03]  /*5950*/  IADD3 R13, R13, R15, RZ ;  /* 0x0000000f0d0d7210 */ /* 0x000fc60007ffe0ff */
[----:B------:R-:W-:Y:S02]  /*5960*/  F2FP.F16.F32.PACK_AB R3, RZ, R3 ;  /* 0x00000003ff03723e */ /* 0x000fe400000000ff */
[----:B------:R-:W-:-:S03]  /*5970*/  LEA R10, P5, R14, R10, 0x1 ;  /* 0x0000000a0e0a7211 */ /* 0x000fc600078a08ff */
[----:B------:R2:W-:Y:S01]  /*5980*/  @P3 STG.E.U16 desc[UR36][R6.64], R3 ;  /* 0x0000000306003986 */ /* 0x0005e2000c101524 */
[----:B------:R-:W-:Y:S01]  /*5990*/  LEA.HI.X R11, R14, R11, R13, 0x1, P5 ;  /* 0x0000000b0e0b7211 */ /* 0x000fe200028f0c0d */
[----:B------:R-:W-:Y:S08]  /*59a0*/  @!P2 BRA `(.L_x_159) ;  /* 0x000000000004a947 */ /* 0x000ff00003800000 */
[----:B------:R0:W5:Y:S02]  /*59b0*/  LDG.E.LTC128B.U16 R172, desc[UR36][R10.64+0x2] ;  /* 0x000002240aac7981 */ /* 0x000164000c1e1520 */
.L_x_159:
[----:B------:R-:W-:Y:S05]  /*59c0*/  BSYNC B1 ;  /* 0x0000000000017941 */ /* 0x000fea0003800000 */
.L_x_158:
[----:B-----5:R-:W-:Y:S01]  /*59d0*/  HADD2.F32 R12, -RZ, R172.H0_H0 ;  /* 0x200000acff0c7230 */ /* 0x020fe20000004100 */
[----:B------:R-:W-:Y:S01]  /*59e0*/  ISETP.GT.AND P3, PT, R0, 0x8, P0 ;  /* 0x000000080000780c */ /* 0x000fe20000764270 */
[----:B------:R-:W-:Y:S03]  /*59f0*/  BSSY B1, `(.L_x_160) ;  /* 0x0000007000017945 */ /* 0x000fe60003800000 */
[----:B------:R-:W-:-:S04]  /*5a00*/  FMUL R12, R12, R155 ;  /* 0x0000009b0c0c7220 */ /* 0x000fc80000400000 */
[----:B------:R-:W-:-:S05]  /*5a10*/  FFMA R12, R27, R154, R12 ;  /* 0x0000009a1b0c7223 */ /* 0x000fca000000000c */
[----:B------:R-:W-:-:S05]  /*5a20*/  F2FP.F16.F32.PACK_AB R12, RZ, R12 ;  /* 0x0000000cff0c723e */ /* 0x000fca00000000ff */
[----:B------:R0:W-:Y:S01]  /*5a30*/  @P2 STG.E.U16 desc[UR36][R6.64+0x2], R12 ;  /* 0x0000020c06002986 */ /* 0x0001e2000c101524 */
[----:B------:R-:W-:Y:S05]  /*5a40*/  @!P3 BRA `(.L_x_161) ;  /* 0x000000000004b947 */ /* 0x000fea0003800000 */
[----:B------:R0:W5:Y:S02]  /*5a50*/  LDG.E.LTC128B.U16 R172, desc[UR36][R4.64+0x10] ;  /* 0x0000102404ac7981 */ /* 0x000164000c1e1520 */
.L_x_161:
[----:B------:R-:W-:Y:S05]  /*5a60*/  BSYNC B1 ;  /* 0x0000000000017941 */ /* 0x000fea0003800000 */
.L_x_160:
[----:B0-2--5:R-:W-:Y:S01]  /*5a70*/  HADD2.F32 R6, -RZ, R172.H0_H0 ;  /* 0x200000acff067230 */ /* 0x025fe20000004100 */
[----:B------:R-:W-:Y:S01]  /*5a80*/  ISETP.GT.AND P2, PT, R0, 0x9, P0 ;  /* 0x000000090000780c */ /* 0x000fe20000744270 */
[----:B------:R-:W-:Y:S01]  /*5a90*/  IMAD.MOV.U32 R7, RZ, RZ, R9 ;  /* 0x000000ffff077224 */ /* 0x000fe200078e0009 */
[----:B------:R-:W-:Y:S02]  /*5aa0*/  BSSY B1, `(.L_x_162) ;  /* 0x0000008000017945 */ /* 0x000fe40003800000 */
[----:B------:R-:W-:Y:S01]  /*5ab0*/  FMUL R3, R6, R155 ;  /* 0x0000009b06037220 */ /* 0x000fe20000400000 */
[----:B------:R-:W-:-:S03]  /*5ac0*/  IMAD.MOV.U32 R6, RZ, RZ, R8 ;  /* 0x000000ffff067224 */ /* 0x000fc600078e0008 */
[----:B------:R-:W-:-:S05]  /*5ad0*/  FFMA R3, R28, R154, R3 ;  /* 0x0000009a1c037223 */ /* 0x000fca0000000003 */
[----:B------:R-:W-:-:S05]  /*5ae0*/  F2FP.F16.F32.PACK_AB R3, RZ, R3 ;  /* 0x00000003ff03723e */ /* 0x000fca00000000ff */
[----:B------:R0:W-:Y:S01]  /*5af0*/  @P3 STG.E.U16 desc[UR36][R6.64+0x10], R3 ;  /* 0x0000100306003986 */ /* 0x0001e2000c101524 */
[----:B------:R-:W-:Y:S05]  /*5b00*/  @!P2 BRA `(.L_x_163) ;  /* 0x000000000004a947 */ /* 0x000fea0003800000 */
[----:B------:R2:W5:Y:S02]  /*5b10*/  LDG.E.LTC128B.U16 R172, desc[UR36][R4.64+0x12] ;  /* 0x0000122404ac7981 */ /* 0x000564000c1e1520 */
.L_x_163:
[----:B------:R-:W-:Y:S05]  /*5b20*/  BSYNC B1 ;  /* 0x0000000000017941 */ /* 0x000fea0003800000 */
.L_x_162:
        /* <DEDUP_REMOVED lines=9> */
.L_x_165:
[----:B------:R-:W-:Y:S05]  /*5bc0*/  BSYNC B1 ;  /* 0x0000000000017941 */ /* 0x000fea0003800000 */
.L_x_164:
[----:B0----5:R-:W-:Y:S01]  /*5bd0*/  HADD2.F32 R12, -RZ, R172.H0_H0 ;  /* 0x200000acff0c7230 */ /* 0x021fe20000004100 */
[----:B------:R-:W-:Y:S01]  /*5be0*/  IADD3 R8, P3, R165, R8, RZ ;  /* 0x00000008a5087210 */ /* 0x000fe20007f7e0ff */
[----:B------:R-:W-:Y:S01]  /*5bf0*/  BSSY B1, `(.L_x_166) ;  /* 0x0000009000017945 */ /* 0x000fe20003800000 */
[----:B------:R-:W-:Y:S02]  /*5c00*/  ISETP.GT.AND P2, PT, R0, 0x9, P1 ;  /* 0x000000090000780c */ /* 0x000fe40000f44270 */
[----:B------:R-:W-:Y:S01]  /*5c10*/  FMUL R3, R12, R155 ;  /* 0x0000009b0c037220 */ /* 0x000fe20000400000 */
[----:B------:R-:W-:-:S03]  /*5c20*/  IMAD.X R9, R167, 0x1, R9, P3 ;  /* 0x00000001a7097824 */ /* 0x000fc600018e0609 */
[----:B------:R-:W-:-:S05]  /*5c30*/  FFMA R3, R30, R154, R3 ;  /* 0x0000009a1e037223 */ /* 0x000fca0000000003 */
[----:B------:R-:W-:-:S05]  /*5c40*/  F2FP.F16.F32.PACK_AB R3, RZ, R3 ;  /* 0x00000003ff03723e */ /* 0x000fca00000000ff */
[----:B------:R0:W-:Y:S01]  /*5c50*/  @P4 STG.E.U16 desc[UR36][R8.64+0x10], R3 ;  /* 0x0000100308004986 */ /* 0x0001e2000c101524 */
[----:B------:R-:W-:Y:S05]  /*5c60*/  @!P2 BRA `(.L_x_167) ;  /* 0x000000000004a947 */ /* 0x000fea0003800000 */
[----:B------:R0:W5:Y:S02]  /*5c70*/  LDG.E.LTC128B.U16 R172, desc[UR36][R10.64+0x12] ;  /* 0x000012240aac7981 */ /* 0x000164000c1e1520 */
.L_x_167:
[----:B------:R-:W-:Y:S05]  /*5c80*/  BSYNC B1 ;  /* 0x0000000000017941 */ /* 0x000fea0003800000 */
.L_x_166:
[----:B0----5:R-:W-:Y:S01]  /*5c90*/  HADD2.F32 R8, -RZ, R172.H0_H0 ;  /* 0x200000acff087230 */ /* 0x021fe20000004100 */
[----:B------:R-:W-:Y:S01]  /*5ca0*/  ISETP.GT.AND P3, PT, R0, 0x10, P0 ;  /* 0x000000100000780c */ /* 0x000fe20000764270 */
[----:B------:R-:W-:Y:S03]  /*5cb0*/  BSSY B1, `(.L_x_168) ;  /* 0x0000009000017945 */ /* 0x000fe60003800000 */
[----:B------:R-:W-:-:S04]  /*5cc0*/  FMUL R8, R8, R155 ;  /* 0x0000009b08087220 */ /* 0x000fc80000400000 */
[----:B------:R-:W-:Y:S01]  /*5cd0*/  FFMA R31, R31, R154, R8 ;  /* 0x0000009a1f1f7223 */ /* 0x000fe20000000008 */
[----:B------:R-:W-:-:S04]  /*5ce0*/  IADD3 R8, P4, P5, R165, R158, R93 ;  /* 0x0000009ea5087210 */ /* 0x000fc80007d9e05d */
[----:B------:R-:W-:Y:S02]  /*5cf0*/  F2FP.F16.F32.PACK_AB R31, RZ, R31 ;  /* 0x0000001fff1f723e */ /* 0x000fe400000000ff */
[----:B------:R-:W-:-:S05]  /*5d00*/  IADD3.X R9, R167, R159, R95, P4, P5 ;  /* 0x0000009fa7097210 */ /* 0x000fca00027ea45f */
[----:B------:R0:W-:Y:S01]  /*5d10*/  @P2 STG.E.U16 desc[UR36][R8.64+0x12], R31 ;  /* 0x0000121f08002986 */ /* 0x0001e2000c101524 */
[----:B------:R-:W-:Y:S05]  /*5d20*/  @!P3 BRA `(.L_x_169) ;  /* 0x000000000004b947 */ /* 0x000fea0003800000 */
[----:B------:R0:W5:Y:S02]  /*5d30*/  LDG.E.LTC128B.U16 R172, desc[UR36][R4.64+0x20] ;  /* 0x0000202404ac7981 */ /* 0x000164000c1e1520 */
.L_x_169:
[----:B------:R-:W-:Y:S05]  /*5d40*/  BSYNC B1 ;  /* 0x0000000000017941 */ /* 0x000fea0003800000 */
.L_x_168:
        /* <DEDUP_REMOVED lines=9> */
.L_x_171:
[----:B------:R-:W-:Y:S05]  /*5de0*/  BSYNC B1 ;  /* 0x0000000000017941 */ /* 0x000fea0003800000 */
.L_x_170:
        /* <DEDUP_REMOVED lines=9> */
.L_x_173:
[----:B------:R-:W-:Y:S05]  /*5e80*/  BSYNC B1 ;  /* 0x0000000000017941 */ /* 0x000fea0003800000 */
.L_x_172:
[----:B0----5:R-:W-:Y:S01]  /*5e90*/  HADD2.F32 R12, -RZ, R172.H0_H0 ;  /* 0x200000acff0c7230 */ /* 0x021fe20000004100 */
        /* <DEDUP_REMOVED lines=8> */
.L_x_175:
[----:B------:R-:W-:Y:S05]  /*5f20*/  BSYNC B1 ;  /* 0x0000000000017941 */ /* 0x000fea0003800000 */
.L_x_174:
        /* <DEDUP_REMOVED lines=9> */
.L_x_177:
[----:B------:R-:W-:Y:S05]  /*5fc0*/  BSYNC B1 ;  /* 0x0000000000017941 */ /* 0x000fea0003800000 */
.L_x_176:
        /* <DEDUP_REMOVED lines=9> */
.L_x_179:
[----:B------:R-:W-:Y:S05]  /*6060*/  BSYNC B1 ;  /* 0x0000000000017941 */ /* 0x000fea0003800000 */
.L_x_178:
        /* <DEDUP_REMOVED lines=9> */
.L_x_181:
[----:B------:R-:W-:Y:S05]  /*6100*/  BSYNC B1 ;  /* 0x0000000000017941 */ /* 0x000fea0003800000 */
.L_x_180:
        /* <DEDUP_REMOVED lines=9> */
.L_x_183:
[----:B------:R-:W-:Y:S05]  /*61a0*/  BSYNC B1 ;  /* 0x0000000000017941 */ /* 0x000fea0003800000 */
.L_x_182:
        /* <DEDUP_REMOVED lines=9> */
.L_x_185:
[----:B------:R-:W-:Y:S05]  /*6240*/  BSYNC B1 ;  /* 0x0000000000017941 */ /* 0x000fea0003800000 */
.L_x_184:
        /* <DEDUP_REMOVED lines=9> */
.L_x_187:
[----:B------:R-:W-:Y:S05]  /*62e0*/  BSYNC B1 ;  /* 0x0000000000017941 */ /* 0x000fea0003800000 */
.L_x_186:
        /* <DEDUP_REMOVED lines=9> */
.L_x_189:
[----:B------:R-:W-:Y:S05]  /*6380*/  BSYNC B1 ;  /* 0x0000000000017941 */ /* 0x000fea0003800000 */
.L_x_188:
        /* <DEDUP_REMOVED lines=9> */
.L_x_191:
[----:B------:R-:W-:Y:S05]  /*6420*/  BSYNC B1 ;  /* 0x0000000000017941 */ /* 0x000fea0003800000 */
.L_x_190:
        /* <DEDUP_REMOVED lines=9> */
.L_x_193:
[----:B------:R-:W-:Y:S05]  /*64c0*/  BSYNC B1 ;  /* 0x0000000000017941 */ /* 0x000fea0003800000 */
.L_x_192:
        /* <DEDUP_REMOVED lines=9> */
.L_x_195:
[----:B------:R-:W-:Y:S05]  /*6560*/  BSYNC B1 ;  /* 0x0000000000017941 */ /* 0x000fea0003800000 */
.L_x_194:
        /* <DEDUP_REMOVED lines=9> */
.L_x_197:
[----:B------:R-:W-:Y:S05]  /*6600*/  BSYNC B1 ;  /* 0x0000000000017941 */ /* 0x000fea0003800000 */
.L_x_196:
        /* <DEDUP_REMOVED lines=9> */
.L_x_199:
[----:B------:R-:W-:Y:S05]  /*66a0*/  BSYNC B1 ;  /* 0x0000000000017941 */ /* 0x000fea0003800000 */
.L_x_198:
        /* <DEDUP_REMOVED lines=9> */
.L_x_201:
[----:B------:R-:W-:Y:S05]  /*6740*/  BSYNC B1 ;  /* 0x0000000000017941 */ /* 0x000fea0003800000 */
.L_x_200:
        /* <DEDUP_REMOVED lines=9> */
.L_x_203:
[----:B------:R-:W-:Y:S05]  /*67e0*/  BSYNC B1 ;  /* 0x0000000000017941 */ /* 0x000fea0003800000 */
.L_x_202:
        /* <DEDUP_REMOVED lines=9> */
.L_x_205:
[----:B------:R-:W-:Y:S05]  /*6880*/  BSYNC B1 ;  /* 0x0000000000017941 */ /* 0x000fea0003800000 */
.L_x_204:
        /* <DEDUP_REMOVED lines=9> */
.L_x_207:
[----:B------:R-:W-:Y:S05]  /*6920*/  BSYNC B1 ;  /* 0x0000000000017941 */ /* 0x000fea0003800000 */
.L_x_206:
        /* <DEDUP_REMOVED lines=9> */
.L_x_209:
[----:B------:R-:W-:Y:S05]  /*69c0*/  BSYNC B1 ;  /* 0x0000000000017941 */ /* 0x000fea0003800000 */
.L_x_208:
        /* <DEDUP_REMOVED lines=9> */
.L_x_211:
[----:B------:R-:W-:Y:S05]  /*6a60*/  BSYNC B1 ;  /* 0x0000000000017941 */ /* 0x000fea0003800000 */
.L_x_210:
        /* <DEDUP_REMOVED lines=9> */
.L_x_213:
[----:B------:R-:W-:Y:S05]  /*6b00*/  BSYNC B1 ;  /* 0x0000000000017941 */ /* 0x000fea0003800000 */
.L_x_212:
        /* <DEDUP_REMOVED lines=9> */
.L_x_215:
[----:B------:R-:W-:Y:S05]  /*6ba0*/  BSYNC B1 ;  /* 0x0000000000017941 */ /* 0x000fea0003800000 */
.L_x_214:
        /* <DEDUP_REMOVED lines=9> */
.L_x_217:
[----:B------:R-:W-:Y:S05]  /*6c40*/  BSYNC B1 ;  /* 0x0000000000017941 */ /* 0x000fea0003800000 */
.L_x_216:
        /* <DEDUP_REMOVED lines=9> */
.L_x_219:
[----:B------:R-:W-:Y:S05]  /*6ce0*/  BSYNC B1 ;  /* 0x0000000000017941 */ /* 0x000fea0003800000 */
.L_x_218:
        /* <DEDUP_REMOVED lines=9> */
.L_x_221:
[----:B------:R-:W-:Y:S05]  /*6d80*/  BSYNC B1 ;  /* 0x0000000000017941 */ /* 0x000fea0003800000 */
.L_x_220:
        /* <DEDUP_REMOVED lines=9> */
.L_x_223:
[----:B------:R-:W-:Y:S05]  /*6e20*/  BSYNC B1 ;  /* 0x0000000000017941 */ /* 0x000fea0003800000 */
.L_x_222:
        /* <DEDUP_REMOVED lines=9> */
.L_x_225:
[----:B------:R-:W-:Y:S05]  /*6ec0*/  BSYNC B1 ;  /* 0x0000000000017941 */ /* 0x000fea0003800000 */
.L_x_224:
        /* <DEDUP_REMOVED lines=9> */
.L_x_227:
[----:B------:R-:W-:Y:S05]  /*6f60*/  BSYNC B1 ;  /* 0x0000000000017941 */ /* 0x000fea0003800000 */
.L_x_226:
        /* <DEDUP_REMOVED lines=9> */
.L_x_229:
[----:B------:R-:W-:Y:S05]  /*7000*/  BSYNC B1 ;  /* 0x0000000000017941 */ /* 0x000fea0003800000 */
.L_x_228:
        /* <DEDUP_REMOVED lines=9> */
.L_x_231:
[----:B------:R-:W-:Y:S05]  /*70a0*/  BSYNC B1 ;  /* 0x0000000000017941 */ /* 0x000fea0003800000 */
.L_x_230:
        /* <DEDUP_REMOVED lines=9> */
.L_x_233:
[----:B------:R-:W-:Y:S05]  /*7140*/  BSYNC B1 ;  /* 0x0000000000017941 */ /* 0x000fea0003800000 */
.L_x_232:
        /* <DEDUP_REMOVED lines=9> */
.L_x_235:
[----:B------:R-:W-:Y:S05]  /*71e0*/  BSYNC B1 ;  /* 0x0000000000017941 */ /* 0x000fea0003800000 */
.L_x_234:
        /* <DEDUP_REMOVED lines=9> */
.L_x_237:
[----:B------:R-:W-:Y:S05]  /*7280*/  BSYNC B1 ;  /* 0x0000000000017941 */ /* 0x000fea0003800000 */
.L_x_236:
        /* <DEDUP_REMOVED lines=9> */
.L_x_239:
[----:B------:R-:W-:Y:S05]  /*7320*/  BSYNC B1 ;  /* 0x0000000000017941 */ /* 0x000fea0003800000 */
.L_x_238:
        /* <DEDUP_REMOVED lines=9> */
.L_x_241:
[----:B------:R-:W-:Y:S05]  /*73c0*/  BSYNC B1 ;  /* 0x0000000000017941 */ /* 0x000fea0003800000 */
.L_x_240:
        /* <DEDUP_REMOVED lines=9> */
.L_x_243:
[----:B------:R-:W-:Y:S05]  /*7460*/  BSYNC B1 ;  /* 0x0000000000017941 */ /* 0x000fea0003800000 */
.L_x_242:
        /* <DEDUP_REMOVED lines=9> */
.L_x_245:
[----:B------:R-:W-:Y:S05]  /*7500*/  BSYNC B1 ;  /* 0x0000000000017941 */ /* 0x000fea0003800000 */
.L_x_244:
        /* <DEDUP_REMOVED lines=9> */
.L_x_247:
[----:B------:R-:W-:Y:S05]  /*75a0*/  BSYNC B1 ;  /* 0x0000000000017941 */ /* 0x000fea0003800000 */
.L_x_246:
        /* <DEDUP_REMOVED lines=9> */
.L_x_249:
[----:B------:R-:W-:Y:S05]  /*7640*/  BSYNC B1 ;  /* 0x0000000000017941 */ /* 0x000fea0003800000 */
.L_x_248:
        /* <DEDUP_REMOVED lines=9> */
.L_x_251:
[----:B------:R-:W-:Y:S05]  /*76e0*/  BSYNC B1 ;  /* 0x0000000000017941 */ /* 0x000fea0003800000 */
.L_x_250:
        /* <DEDUP_REMOVED lines=9> */
.L_x_253:
[----:B------:R-:W-:Y:S05]  /*7780*/  BSYNC B1 ;  /* 0x0000000000017941 */ /* 0x000fea0003800000 */
.L_x_252:
        /* <DEDUP_REMOVED lines=9> */
.L_x_255:
[----:B------:R-:W-:Y:S05]  /*7820*/  BSYNC B1 ;  /* 0x0000000000017941 */ /* 0x000fea0003800000 */
.L_x_254:
        /* <DEDUP_REMOVED lines=9> */
.L_x_257:
[----:B------:R-:W-:Y:S05]  /*78c0*/  BSYNC B1 ;  /* 0x0000000000017941 */ /* 0x000fea0003800000 */
.L_x_256:
        /* <DEDUP_REMOVED lines=9> */
.L_x_259:
[----:B------:R-:W-:Y:S05]  /*7960*/  BSYNC B1 ;  /* 0x0000000000017941 */ /* 0x000fea0003800000 */
.L_x_258:
        /* <DEDUP_REMOVED lines=9> */
.L_x_261:
[----:B------:R-:W-:Y:S05]  /*7a00*/  BSYNC B1 ;  /* 0x0000000000017941 */ /* 0x000fea0003800000 */
.L_x_260:
        /* <DEDUP_REMOVED lines=9> */
.L_x_263:
[----:B------:R-:W-:Y:S05]  /*7aa0*/  BSYNC B1 ;  /* 0x0000000000017941 */ /* 0x000fea0003800000 */
.L_x_262:
        /* <DEDUP_REMOVED lines=9> */
.L_x_265:
[----:B------:R-:W-:Y:S05]  /*7b40*/  BSYNC B1 ;  /* 0x0000000000017941 */ /* 0x000fea0003800000 */
.L_x_264:
        /* <DEDUP_REMOVED lines=9> */
.L_x_267:
[----:B------:R-:W-:Y:S05]  /*7be0*/  BSYNC B1 ;  /* 0x0000000000017941 */ /* 0x000fea0003800000 */
.L_x_266:
        /* <DEDUP_REMOVED lines=9> */
.L_x_269:
[----:B------:R-:W-:Y:S05]  /*7c80*/  BSYNC B1 ;  /* 0x0000000000017941 */ /* 0x000fea0003800000 */
.L_x_268:
        /* <DEDUP_REMOVED lines=9> */
.L_x_271:
[----:B------:R-:W-:Y:S05]  /*7d20*/  BSYNC B1 ;  /* 0x0000000000017941 */ /* 0x000fea0003800000 */
.L_x_270:
        /* <DEDUP_REMOVED lines=9> */
.L_x_273:
[----:B------:R-:W-:Y:S05]  /*7dc0*/  BSYNC B1 ;  /* 0x0000000000017941 */ /* 0x000fea0003800000 */
.L_x_272:
        /* <DEDUP_REMOVED lines=9> */
.L_x_275:
[----:B------:R-:W-:Y:S05]  /*7e60*/  BSYNC B1 ;  /* 0x0000000000017941 */ /* 0x000fea0003800000 */
.L_x_274:
[----:B012--5:R-:W-:Y:S01]  /*7e70*/  HADD2.F32 R4, -RZ, R172.H0_H0 ;  /* 0x200000acff047230 */ /* 0x027fe20000004100 */
        /* <DEDUP_REMOVED lines=8> */
.L_x_277:
[----:B------:R-:W-:Y:S05]  /*7f00*/  BSYNC B1 ;  /* 0x0000000000017941 */ /* 0x000fea0003800000 */
.L_x_276:
[----:B0----5:R-:W-:Y:S01]  /*7f10*/  HADD2.F32 R4, -RZ, R172.H0_H0 ;  /* 0x200000acff047230 */ /* 0x021fe20000004100 */
[----:B------:R-:W-:Y:S01]  /*7f20*/  ISETP.GT.AND P1, PT, R0, 0x79, P1 ;  /* 0x000000790000780c */ /* 0x000fe20000f24270 */
[----:B------:R-:W-:Y:S01]  /*7f30*/  @P2 IMAD.MOV.U32 R5, RZ, RZ, R9 ;  /* 0x000000ffff052224 */ /* 0x000fe200078e0009 */
[----:B------:R-:W-:Y:S02]  /*7f40*/  BSSY B1, `(.L_x_278) ;  /* 0x0000008000017945 */ /* 0x000fe40003800000 */
[----:B------:R-:W-:Y:S01]  /*7f50*/  FMUL R3, R4, R155 ;  /* 0x0000009b04037220 */ /* 0x000fe20000400000 */
[----:B------:R-:W-:-:S03]  /*7f60*/  @P2 IMAD.MOV.U32 R4, RZ, RZ, R8 ;  /* 0x000000ffff042224 */ /* 0x000fc600078e0008 */
[----:B------:R-:W-:-:S05]  /*7f70*/  FFMA R3, R86, R154, R3 ;  /* 0x0000009a56037223 */ /* 0x000fca0000000003 */
[----:B------:R-:W-:-:S05]  /*7f80*/  F2FP.F16.F32.PACK_AB R3, RZ, R3 ;  /* 0x00000003ff03723e */ /* 0x000fca00000000ff */
[----:B------:R0:W-:Y:S01]  /*7f90*/  @P2 STG.E.U16 desc[UR36][R4.64+0xf0], R3 ;  /* 0x0000f00304002986 */ /* 0x0001e2000c101524 */
[----:B------:R-:W-:Y:S05]  /*7fa0*/  @!P1 BRA `(.L_x_279) ;  /* 0x0000000000049947 */ /* 0x000fea0003800000 */
[----:B------:R2:W5:Y:S02]  /*7fb0*/  LDG.E.LTC128B.U16 R172, desc[UR36][R10.64+0xf2] ;  /* 0x0000f2240aac7981 */ /* 0x000564000c1e1520 */
.L_x_279:
[----:B------:R-:W-:Y:S05]  /*7fc0*/  BSYNC B1 ;  /* 0x0000000000017941 */ /* 0x000fea0003800000 */
.L_x_278:
[----:B------:R-:W-:Y:S05]  /*7fd0*/  @!P1 BRA `(.L_x_280) ;  /* 0x00000024004c9947 */ /* 0x000fea0003800000 */
[----:B-----5:R-:W-:-:S05]  /*7fe0*/  HADD2.F32 R172, -RZ, R172.H0_H0 ;  /* 0x200000acffac7230 */ /* 0x020fca0000004100 */
[----:B------:R-:W-:-:S04]  /*7ff0*/  FMUL R172, R172, R155 ;  /* 0x0000009bacac7220 */ /* 0x000fc80000400000 */
[----:B------:R-:W-:-:S05]  /*8000*/  FFMA R172, R87, R154, R172 ;  /* 0x0000009a57ac7223 */ /* 0x000fca00000000ac */
[----:B------:R-:W-:-:S05]  /*8010*/  F2FP.F16.F32.PACK_AB R172, RZ, R172 ;  /* 0x000000acffac723e */ /* 0x000fca00000000ff */
[----:B------:R0:W-:Y:S01]  /*8020*/  STG.E.U16 desc[UR36][R8.64+0xf2], R172 ;  /* 0x0000f2ac08007986 */ /* 0x0001e2000c101524 */
[----:B------:R-:W-:Y:S05]  /*8030*/  BRA `(.L_x_280) ;  /* 0x0000002400347947 */ /* 0x000fea0003800000 */
.L_x_29:
[----:B------:R-:W-:Y:S01]  /*8040*/  ULDC.64 UR4, c[0x0][0x5c0] ;  /* 0x0001700000047ab9 */ /* 0x000fe20000000a00 */
[-C--:B------:R-:W-:Y:S01]  /*8050*/  FMUL R88, R88, R154.reuse ;  /* 0x0000009a58587220 */ /* 0x080fe20000400000 */
[----:B------:R-:W-:Y:S01]  /*8060*/  LEA R8, P0, R166, UR4, 0x1 ;  /* 0x00000004a6087c11 */ /* 0x000fe2000f8008ff */
[-C--:B------:R-:W-:Y:S01]  /*8070*/  FMUL R89, R89, R154.reuse ;  /* 0x0000009a59597220 */ /* 0x080fe20000400000 */
[----:B------:R-:W-:Y:S01]  /*8080*/  ISETP.GT.AND P2, PT, R0, 0x1, P3 ;  /* 0x000000010000780c */ /* 0x000fe20001f44270 */
[-C--:B------:R-:W-:Y:S01]  /*8090*/  FMUL R90, R90, R154.reuse ;  /* 0x0000009a5a5a7220 */ /* 0x080fe20000400000 */
[----:B------:R-:W-:Y:S01]  /*80a0*/  LEA.HI.X R9, R166, UR5, R169, 0x1, P0 ;  /* 0x00000005a6097c11 */ /* 0x000fe200080f0ca9 */
[-C--:B------:R-:W-:Y:S01]  /*80b0*/  FMUL R91, R91, R154.reuse ;  /* 0x0000009a5b5b7220 */ /* 0x080fe20000400000 */
[----:B------:R-:W-:Y:S01]  /*80c0*/  ISETP.GT.AND P0, PT, R3, 0x8, PT ;  /* 0x000000080300780c */ /* 0x000fe20003f04270 */
[----:B------:R-:W-:Y:S01]  /*80d0*/  FMUL R92, R92, R154 ;  /* 0x0000009a5c5c7220 */ /* 0x000fe20000400000 */
[----:B------:R-:W-:Y:S01]  /*80e0*/  F2FP.F16.F32.PACK_AB R88, RZ, R88 ;  /* 0x00000058ff58723e */ /* 0x000fe200000000ff */
[-C--:B------:R-:W-:Y:S01]  /*80f0*/  FMUL R93, R93, R154.reuse ;  /* 0x0000009a5d5d7220 */ /* 0x080fe20000400000 */
[----:B------:R-:W-:Y:S01]  /*8100*/  SHF.L.U32 R7, R4, 0x4, RZ ;  /* 0x0000000404077819 */ /* 0x000fe200000006ff */
[-C--:B------:R-:W-:Y:S01]  /*8110*/  FMUL R94, R94, R154.reuse ;  /* 0x0000009a5e5e7220 */ /* 0x080fe20000400000 */
[----:B------:R-:W-:Y:S01]  /*8120*/  ISETP.GT.AND P4, PT, R0, RZ, P0 ;  /* 0x000000ff0000720c */ /* 0x000fe20000784270 */
[----:B------:R-:W-:Y:S01]  /*8130*/  @P1 STG.E.U16 desc[UR36][R8.64], R88 ;  /* 0x0000005808001986 */ /* 0x000fe2000c101524 */
[----:B------:R-:W-:Y:S01]  /*8140*/  SHF.L.U64.HI R6, R4, 0x4, R5 ;  /* 0x0000000404067819 */ /* 0x000fe20000010205 */
[----:B------:R-:W-:Y:S01]  /*8150*/  FMUL R95, R95, R154 ;  /* 0x0000009a5f5f7220 */ /* 0x000fe20000400000 */
[----:B------:R-:W-:Y:S01]  /*8160*/  IADD3 R10, P5, R7, R8, RZ ;  /* 0x00000008070a7210 */ /* 0x000fe20007fbe0ff */
[-C--:B------:R-:W-:Y:S01]  /*8170*/  FMUL R96, R96, R154.reuse ;  /* 0x0000009a60607220 */ /* 0x080fe20000400000 */
[----:B------:R-:W-:Y:S01]  /*8180*/  ISETP.GT.AND P1, PT, R0, 0x1, P0 ;  /* 0x000000010000780c */ /* 0x000fe20000724270 */
[----:B------:R-:W-:Y:S01]  /*8190*/  FMUL R97, R97, R154 ;  /* 0x0000009a61617220 */ /* 0x000fe20000400000 */
[----:B------:R-:W-:Y:S01]  /*81a0*/  F2FP.F16.F32.PACK_AB R89, RZ, R89 ;  /* 0x00000059ff59723e */ /* 0x000fe200000000ff */
[----:B------:R-:W-:Y:S01]  /*81b0*/  IMAD.X R11, R6, 0x1, R9, P5 ;  /* 0x00000001060b7824 */ /* 0x000fe200028e0609 */
[----:B------:R-:W-:Y:S01]  /*81c0*/  F2FP.F16.F32.PACK_AB R90, RZ, R90 ;  /* 0x0000005aff5a723e */ /* 0x000fe200000000ff */
[-C--:B------:R-:W-:Y:S01]  /*81d0*/  FMUL R98, R98, R154.reuse ;  /* 0x0000009a62627220 */ /* 0x080fe20000400000 */
[----:B------:R-:W-:Y:S01]  /*81e0*/  F2FP.F16.F32.PACK_AB R91, RZ, R91 ;  /* 0x0000005bff5b723e */ /* 0x000fe200000000ff */
[----:B------:R-:W-:Y:S01]  /*81f0*/  @P2 STG.E.U16 desc[UR36][R8.64+0x2], R89 ;  /* 0x0000025908002986 */ /* 0x000fe2000c101524 */
[C---:B------:R-:W-:Y:S01]  /*8200*/  ISETP.GT.AND P5, PT, R0.reuse, 0x9, P3 ;  /* 0x000000090000780c */ /* 0x040fe20001fa4270 */
[-C--:B------:R-:W-:Y:S01]  /*8210*/  FMUL R99, R99, R154.reuse ;  /* 0x0000009a63637220 */ /* 0x080fe20000400000 */
[C---:B------:R-:W-:Y:S01]  /*8220*/  ISETP.GT.AND P2, PT, R0.reuse, 0x8, P0 ;  /* 0x000000080000780c */ /* 0x040fe20000744270 */
[----:B------:R-:W-:Y:S01]  /*8230*/  @P4 STG.E.U16 desc[UR36][R10.64], R90 ;  /* 0x0000005a0a004986 */ /* 0x000fe2000c101524 */
[----:B------:R-:W-:Y:S01]  /*8240*/  ISETP.GT.AND P4, PT, R0, 0x8, P3 ;  /* 0x000000080000780c */ /* 0x000fe20001f84270 */
[----:B------:R-:W-:Y:S01]  /*8250*/  FMUL R100, R100, R154 ;  /* 0x0000009a64647220 */ /* 0x000fe20000400000 */
[----:B------:R-:W-:Y:S01]  /*8260*/  F2FP.F16.F32.PACK_AB R92, RZ, R92 ;  /* 0x0000005cff5c723e */ /* 0x000fe200000000ff */
[----:B------:R-:W-:Y:S01]  /*8270*/  @P1 STG.E.U16 desc[UR36][R10.64+0x2], R91 ;  /* 0x0000025b0a001986 */ /* 0x000fe2000c101524 */
[----:B------:R-:W-:Y:S01]  /*8280*/  ISETP.GT.AND P1, PT, R0, 0x9, P0 ;  /* 0x000000090000780c */ /* 0x000fe20000724270 */
[-C--:B------:R-:W-:Y:S01]  /*8290*/  FMUL R101, R101, R154.reuse ;  /* 0x0000009a65657220 */ /* 0x080fe20000400000 */
[----:B------:R-:W-:Y:S01]  /*82a0*/  F2FP.F16.F32.PACK_AB R93, RZ, R93 ;  /* 0x0000005dff5d723e */ /* 0x000fe200000000ff */
[----:B------:R-:W-:Y:S01]  /*82b0*/  FMUL R102, R102, R154 ;  /* 0x0000009a66667220 */ /* 0x000fe20000400000 */
[----:B------:R-:W-:Y:S01]  /*82c0*/  F2FP.F16.F32.PACK_AB R94, RZ, R94 ;  /* 0x0000005eff5e723e */ /* 0x000fe200000000ff */
[-C--:B------:R-:W-:Y:S01]  /*82d0*/  FMUL R103, R103, R154.reuse ;  /* 0x0000009a67677220 */ /* 0x080fe20000400000 */
[----:B------:R-:W-:Y:S01]  /*82e0*/  F2FP.F16.F32.PACK_AB R95, RZ, R95 ;  /* 0x0000005fff5f723e */ /* 0x000fe200000000ff */
[----:B------:R-:W-:Y:S01]  /*82f0*/  FMUL R104, R104, R154 ;  /* 0x0000009a68687220 */ /* 0x000fe20000400000 */
[----:B------:R-:W-:Y:S01]  /*8300*/  F2FP.F16.F32.PACK_AB R96, RZ, R96 ;  /* 0x00000060ff60723e */ /* 0x000fe200000000ff */
[----:B------:R-:W-:Y:S01]  /*8310*/  @P4 STG.E.U16 desc[UR36][R8.64+0x10], R92 ;  /* 0x0000105c08004986 */ /* 0x000fe2000c101524 */
[C---:B------:R-:W-:Y:S01]  /*8320*/  ISETP.GT.AND P4, PT, R0.reuse, 0x10, P3 ;  /* 0x000000100000780c */ /* 0x040fe20001f84270 */
[-C--:B------:R-:W-:Y:S01]  /*8330*/  FMUL R105, R105, R154.reuse ;  /* 0x0000009a69697220 */ /* 0x080fe20000400000 */
[----:B------:R-:W-:Y:S01]  /*8340*/  F2FP.F16.F32.PACK_AB R97, RZ, R97 ;  /* 0x00000061ff61723e */ /* 0x000fe200000000ff */
[----:B------:R-:W-:Y:S01]  /*8350*/  @P5 STG.E.U16 desc[UR36][R8.64+0x12], R93 ;  /* 0x0000125d08005986 */ /* 0x000fe2000c101524 */
[----:B------:R-:W-:Y:S01]  /*8360*/  ISETP.GT.AND P5, PT, R0, 0x11, P0 ;  /* 0x000000110000780c */ /* 0x000fe200007a4270 */
        /* <DEDUP_REMOVED lines=74> */
[-C--:B------:R-:W-:Y:S01]  /*8810*/  FMUL R127, R127, R154.reuse ;  /* 0x0000009a7f7f7220 */ /* 0x080fe20000400000 */
[----:B------:R-:W-:Y:S01]  /*8820*/  F2FP.F16.F32.PACK_AB R119, RZ, R119 ;  /* 0x00000077ff77723e */ /* 0x000fe200000000ff */
[----:B------:R-:W-:Y:S01]  /*8830*/  FMUL R128, R128, R154 ;  /* 0x0000009a80807220 */ /* 0x000fe20000400000 */
[----:B------:R-:W-:Y:S01]  /*8840*/  F2FP.F16.F32.PACK_AB R120, RZ, R120 ;  /* 0x00000078ff78723e */ /* 0x000fe200000000ff */
        /* <DEDUP_REMOVED lines=60> */
[----:B------:R-:W-:Y:S01]  /*8c10*/  FMUL R145, R145, R154 ;  /* 0x0000009a91917220 */ /* 0x000fe20000400000 */
[----:B------:R-:W-:Y:S01]  /*8c20*/  F2FP.F16.F32.PACK_AB R137, RZ, R137 ;  /* 0x00000089ff89723e */ /* 0x000fe200000000ff */
[----:B------:R-:W-:Y:S01]  /*8c30*/  IMAD.SHL.U32 R21, R4, 0x100, RZ ;  /* 0x0000010004157824 */ /* 0x000fe200078e00ff */
[----:B------:R-:W-:Y:S01]  /*8c40*/  F2FP.F16.F32.PACK_AB R138, RZ, R138 ;  /* 0x0000008aff8a723e */ /* 0x000fe200000000ff */
[-C--:B------:R-:W-:Y:S01]  /*8c50*/  FMUL R146, R146, R154.reuse ;  /* 0x0000009a92927220 */ /* 0x080fe20000400000 */
[----:B------:R-:W-:Y:S01]  /*8c60*/  F2FP.F16.F32.PACK_AB R139, RZ, R139 ;  /* 0x0000008bff8b723e */ /* 0x000fe200000000ff */
[----:B------:R-:W-:Y:S01]  /*8c70*/  FMUL R147, R147, R154 ;  /* 0x0000009a93937220 */ /* 0x000fe20000400000 */
[----:B------:R-:W-:Y:S01]  /*8c80*/  F2FP.F16.F32.PACK_AB R140, RZ, R140 ;  /* 0x0000008cff8c723e */ /* 0x000fe200000000ff */
[----:B------:R-:W-:Y:S01]  /*8c90*/  @P1 STG.E.U16 desc[UR36][R8.64+0x90], R124 ;  /* 0x0000907c08001986 */ /* 0x000fe2000c101524 */
[----:B------:R-:W-:Y:S01]  /*8ca0*/  ISETP.GT.AND P1, PT, R0, 0x50, P3 ;  /* 0x000000500000780c */ /* 0x000fe20001f24270 */
[-C--:B------:R-:W-:Y:S01]  /*8cb0*/  FMUL R148, R148, R154.reuse ;  /* 0x0000009a94947220 */ /* 0x080fe20000400000 */
[----:B------:R-:W-:Y:S01]  /*8cc0*/  F2FP.F16.F32.PACK_AB R141, RZ, R141 ;  /* 0x0000008dff8d723e */ /* 0x000fe200000000ff */
[----:B------:R-:W-:Y:S01]  /*8cd0*/  @P2 STG.E.U16 desc[UR36][R8.64+0x92], R125 ;  /* 0x0000927d08002986 */ /* 0x000fe2000c101524 */
[C---:B------:R-:W-:Y:S01]  /*8ce0*/  ISETP.GT.AND P2, PT, R0.reuse, 0x51, P3 ;  /* 0x000000510000780c */ /* 0x040fe20001f44270 */
        /* <DEDUP_REMOVED lines=13> */
[----:B------:R-:W-:Y:S01]  /*8dc0*/  SHF.L.U64.HI R15, R4, 0x8, R5 ;  /* 0x00000008040f7819 */ /* 0x000fe20000010205 */
[----:B------:R-:W-:Y:S01]  /*8dd0*/  @P2 STG.E.U16 desc[UR36][R8.64+0xa2], R129 ;  /* 0x0000a28108002986 */ /* 0x000fe2000c101524 */
[----:B------:R-:W-:Y:S01]  /*8de0*/  ISETP.GT.AND P2, PT, R0, 0x59, P3 ;  /* 0x000000590000780c */ /* 0x000fe20001f44270 */
        /* <DEDUP_REMOVED lines=58> */
[----:B------:R-:W-:Y:S01]  /*9190*/  @P2 STG.E.U16 desc[UR36][R10.64+0xd0], R142 ;  /* 0x0000d08e0a002986 */ /* 0x000fe2000c101524 */
[----:B------:R-:W-:Y:S01]  /*91a0*/  F2FP.F16.F32.PACK_AB R34, RZ, R34 ;  /* 0x00000022ff22723e */ /* 0x000fe200000000ff */
[-C--:B------:R-:W-:Y:S01]  /*91b0*/  FMUL R42, R42, R154.reuse ;  /* 0x0000009a2a2a7220 */ /* 0x080fe20000400000 */
[----:B------:R-:W-:Y:S01]  /*91c0*/  F2FP.F16.F32.PACK_AB R35, RZ, R35 ;  /* 0x00000023ff23723e */ /* 0x000fe200000000ff */
[----:B------:R-:W-:Y:S01]  /*91d0*/  FMUL R43, R43, R154 ;  /* 0x0000009a2b2b7220 */ /* 0x000fe20000400000 */
[----:B------:R-:W-:Y:S01]  /*91e0*/  F2FP.F16.F32.PACK_AB R36, RZ, R36 ;  /* 0x00000024ff24723e */ /* 0x000fe200000000ff */
[----:B------:R-:W-:Y:S01]  /*91f0*/  @P4 STG.E.U16 desc[UR36][R10.64+0xd2], R143 ;  /* 0x0000d28f0a004986 */ /* 0x000fe2000c101524 */
[----:B------:R-:W-:Y:S01]  /*9200*/  ISETP.GT.AND P4, PT, R0, 0x71, P0 ;  /* 0x000000710000780c */ /* 0x000fe20000784270 */
[----:B------:R-:W-:Y:S01]  /*9210*/  FMUL R44, R44, R154 ;  /* 0x0000009a2c2c7220 */ /* 0x000fe20000400000 */
[----:B------:R-:W-:Y:S01]  /*9220*/  F2FP.F16.F32.PACK_AB R37, RZ, R37 ;  /* 0x00000025ff25723e */ /* 0x000fe200000000ff */
[----:B------:R-:W-:Y:S01]  /*9230*/  @P5 STG.E.U16 desc[UR36][R8.64+0xe0], R144 ;  /* 0x0000e09008005986 */ /* 0x000fe2000c101524 */
[----:B------:R-:W-:Y:S01]  /*9240*/  ISETP.GT.AND P5, PT, R0, 0x70, P0 ;  /* 0x000000700000780c */ /* 0x000fe200007a4270 */
[----:B------:R-:W-:Y:S01]  /*9250*/  @P1 IMAD.MOV.U32 R4, RZ, RZ, R8 ;  /* 0x000000ffff041224 */ /* 0x000fe200078e0008 */
[----:B------:R-:W-:Y:S01]  /*9260*/  F2FP.F16.F32.PACK_AB R38, RZ, R38 ;  /* 0x00000026ff26723e */ /* 0x000fe200000000ff */
[----:B------:R-:W-:Y:S01]  /*9270*/  @P1 IMAD.MOV.U32 R5, RZ, RZ, R9 ;  /* 0x000000ffff051224 */ /* 0x000fe200078e0009 */
[----:B------:R-:W-:Y:S01]  /*9280*/  F2FP.F16.F32.PACK_AB R39, RZ, R39 ;  /* 0x00000027ff27723e */ /* 0x000fe200000000ff */
[----:B------:R-:W-:Y:S01]  /*9290*/  FMUL R45, R45, R154 ;  /* 0x0000009a2d2d7220 */ /* 0x000fe20000400000 */
[----:B------:R-:W-:Y:S01]  /*92a0*/  F2FP.F16.F32.PACK_AB R40, RZ, R40 ;  /* 0x00000028ff28723e */ /* 0x000fe200000000ff */
[----:B------:R-:W-:Y:S01]  /*92b0*/  FMUL R46, R46, R154 ;  /* 0x0000009a2e2e7220 */ /* 0x000fe20000400000 */
[----:B------:R0:W-:Y:S01]  /*92c0*/  @P1 STG.E.U16 desc[UR36][R4.64+0xe2], R145 ;  /* 0x0000e29104001986 */ /* 0x0001e2000c101524 */
[----:B------:R-:W-:Y:S01]  /*92d0*/  IADD3 R12, P1, P2, R7, R8, R21 ;  /* 0x00000008070c7210 */ /* 0x000fe20007a3e015 */
[-C--:B------:R-:W-:Y:S01]  /*92e0*/  FMUL R47, R47, R154.reuse ;  /* 0x0000009a2f2f7220 */ /* 0x080fe20000400000 */
[----:B------:R-:W-:Y:S01]  /*92f0*/  F2FP.F16.F32.PACK_AB R41, RZ, R41 ;  /* 0x00000029ff29723e */ /* 0x000fe200000000ff */
[-C--:B------:R-:W-:Y:S01]  /*9300*/  FMUL R48, R48, R154.reuse ;  /* 0x0000009a30307220 */ /* 0x080fe20000400000 */
[----:B------:R-:W-:Y:S01]  /*9310*/  IADD3.X R13, R6, R9, R15, P1, P2 ;  /* 0x00000009060d7210 */ /* 0x000fe20000fe440f */
[-C--:B------:R-:W-:Y:S01]  /*9320*/  FMUL R49, R49, R154.reuse ;  /* 0x0000009a31317220 */ /* 0x080fe20000400000 */
[C---:B------:R-:W-:Y:S01]  /*9330*/  ISETP.GT.AND P1, PT, R3.reuse, 0x80, PT ;  /* 0x000000800300780c */ /* 0x040fe20003f24270 */
[-C--:B------:R-:W-:Y:S01]  /*9340*/  FMUL R50, R50, R154.reuse ;  /* 0x0000009a32327220 */ /* 0x080fe20000400000 */
[----:B------:R-:W-:Y:S01]  /*9350*/  ISETP.GT.AND P2, PT, R3, 0x88, PT ;  /* 0x000000880300780c */ /* 0x000fe20003f44270 */
[----:B------:R-:W-:Y:S01]  /*9360*/  FMUL R51, R51, R154 ;  /* 0x0000009a33337220 */ /* 0x000fe20000400000 */
[----:B------:R-:W-:Y:S01]  /*9370*/  F2FP.F16.F32.PACK_AB R42, RZ, R42 ;  /* 0x0000002aff2a723e */ /* 0x000fe200000000ff */
[----:B0-----:R-:W-:Y:S01]  /*9380*/  @P5 IMAD.MOV.U32 R4, RZ, RZ, R10 ;  /* 0x000000ffff045224 */ /* 0x001fe200078e000a */
[----:B------:R-:W-:Y:S01]  /*9390*/  F2FP.F16.F32.PACK_AB R43, RZ, R43 ;  /* 0x0000002bff2b723e */ /* 0x000fe200000000ff */
[----:B------:R-:W-:Y:S01]  /*93a0*/  @P5 IMAD.MOV.U32 R5, RZ, RZ, R11 ;  /* 0x000000ffff055224 */ /* 0x000fe200078e000b */
[----:B------:R-:W-:Y:S01]  /*93b0*/  F2FP.F16.F32.PACK_AB R44, RZ, R44 ;  /* 0x0000002cff2c723e */ /* 0x000fe200000000ff */
[-C--:B------:R-:W-:Y:S01]  /*93c0*/  FMUL R52, R52, R154.reuse ;  /* 0x0000009a34347220 */ /* 0x080fe20000400000 */
[----:B------:R-:W-:Y:S01]  /*93d0*/  F2FP.F16.F32.PACK_AB R45, RZ, R45 ;  /* 0x0000002dff2d723e */ /* 0x000fe200000000ff */
[-C--:B------:R-:W-:Y:S01]  /*93e0*/  FMUL R53, R53, R154.reuse ;  /* 0x0000009a35357220 */ /* 0x080fe20000400000 */
[----:B------:R0:W-:Y:S01]  /*93f0*/  @P5 STG.E.U16 desc[UR36][R4.64+0xe0], R146 ;  /* 0x0000e09204005986 */ /* 0x0001e2000c101524 */
[----:B------:R-:W-:Y:S01]  /*9400*/  ISETP.GT.AND P5, PT, R0, 0x78, P3 ;  /* 0x000000780000780c */ /* 0x000fe20001fa4270 */
[-C--:B------:R-:W-:Y:S01]  /*9410*/  FMUL R54, R54, R154.reuse ;  /* 0x0000009a36367220 */ /* 0x080fe20000400000 */
[C---:B------:R-:W-:Y:S01]  /*9420*/  ISETP.GT.AND P3, PT, R0.reuse, 0x79, P3 ;  /* 0x000000790000780c */ /* 0x040fe20001f64270 */
[----:B------:R-:W-:Y:S01]  /*9430*/  @P4 STG.E.U16 desc[UR36][R10.64+0xe2], R147 ;  /* 0x0000e2930a004986 */ /* 0x000fe2000c101524 */
[C---:B------:R-:W-:Y:S01]  /*9440*/  ISETP.GT.AND P4, PT, R0.reuse, 0x78, P0 ;  /* 0x000000780000780c */ /* 0x040fe20000784270 */
[-C--:B------:R-:W-:Y:S01]  /*9450*/  FMUL R55, R55, R154.reuse ;  /* 0x0000009a37377220 */ /* 0x080fe20000400000 */
[----:B------:R-:W-:Y:S01]  /*9460*/  ISETP.GT.AND P0, PT, R0, 0x79, P0 ;  /* 0x000000790000780c */ /* 0x000fe20000704270 */
[----:B------:R-:W-:Y:S01]  /*9470*/  FMUL R56, R56, R154 ;  /* 0x0000009a38387220 */ /* 0x000fe20000400000 */
[----:B------:R-:W-:Y:S01]  /*9480*/  F2FP.F16.F32.PACK_AB R46, RZ, R46 ;  /* 0x0000002eff2e723e */ /* 0x000fe200000000ff */
[-C--:B------:R-:W-:Y:S01]  /*9490*/  FMUL R57, R57, R154.reuse ;  /* 0x0000009a39397220 */ /* 0x080fe20000400000 */
[----:B------:R-:W-:Y:S01]  /*94a0*/  F2FP.F16.F32.PACK_AB R47, RZ, R47 ;  /* 0x0000002fff2f723e */ /* 0x000fe200000000ff */
[----:B------:R-:W-:Y:S01]  /*94b0*/  FMUL R58, R58, R154 ;  /* 0x0000009a3a3a7220 */ /* 0x000fe20000400000 */
[----:B------:R-:W-:Y:S01]  /*94c0*/  F2FP.F16.F32.PACK_AB R48, RZ, R48 ;  /* 0x00000030ff30723e */ /* 0x000fe200000000ff */
[----:B------:R-:W-:Y:S01]  /*94d0*/  @P5 STG.E.U16 desc[UR36][R8.64+0xf0], R148 ;  /* 0x0000f09408005986 */ /* 0x000fe2000c101524 */
[----:B0-----:R-:W-:Y:S01]  /*94e0*/  IADD3 R4, P5, R21, R8, RZ ;  /* 0x0000000815047210 */ /* 0x001fe20007fbe0ff */
[-C--:B------:R-:W-:Y:S01]  /*94f0*/  FMUL R59, R59, R154.reuse ;  /* 0x0000009a3b3b7220 */ /* 0x080fe20000400000 */
[----:B------:R-:W-:Y:S01]  /*9500*/  F2FP.F16.F32.PACK_AB R49, RZ, R49 ;  /* 0x00000031ff31723e */ /* 0x000fe200000000ff */
[----:B------:R0:W-:Y:S01]  /*9510*/  @P3 STG.E.U16 desc[UR36][R8.64+0xf2], R149 ;  /* 0x0000f29508003986 */ /* 0x0001e2000c101524 */
[----:B------:R-:W-:Y:S01]  /*9520*/  IADD3.X R5, R15, R9, RZ, P5, !PT ;  /* 0x000000090f057210 */ /* 0x000fe20002ffe4ff */
[-C--:B------:R-:W-:Y:S01]  /*9530*/  FMUL R60, R60, R154.reuse ;  /* 0x0000009a3c3c7220 */ /* 0x080fe20000400000 */
[C---:B------:R-:W-:Y:S01]  /*9540*/  ISETP.GT.AND P3, PT, R0.reuse, RZ, P1 ;  /* 0x000000ff0000720c */ /* 0x040fe20000f64270 */
[----:B------:R-:W-:Y:S01]  /*9550*/  @P4 STG.E.U16 desc[UR36][R10.64+0xf0], R150 ;  /* 0x0000f0960a004986 */ /* 0x000fe2000c101524 */
[C---:B------:R-:W-:Y:S01]  /*9560*/  ISETP.GT.AND P4, PT, R0.reuse, 0x1, P1 ;  /* 0x000000010000780c */ /* 0x040fe20000f84270 */
[-C--:B------:R-:W-:Y:S01]  /*9570*/  FMUL R61, R61, R154.reuse ;  /* 0x0000009a3d3d7220 */ /* 0x080fe20000400000 */
[C---:B------:R-:W-:Y:S01]  /*9580*/  ISETP.GT.AND P5, PT, R0.reuse, RZ, P2 ;  /* 0x000000ff0000720c */ /* 0x040fe200017a4270 */
        /* <DEDUP_REMOVED lines=10> */
[----:B------:R-:W-:Y:S01]  /*9630*/  FMUL R65, R65, R154 ;  /* 0x0000009a41417220 */ /* 0x000fe20000400000 */
[----:B------:R-:W-:Y:S01]  /*9640*/  F2FP.F16.F32.PACK_AB R53, RZ, R53 ;  /* 0x00000035ff35723e */ /* 0x000fe200000000ff */
[----:B------:R-:W-:Y:S01]  /*9650*/  @P4 STG.E.U16 desc[UR36][R4.64+0x2], R25 ;  /* 0x0000021904004986 */ /* 0x000fe2000c101524 */
[----:B------:R-:W-:Y:S01]  /*9660*/  IADD3 R14, P4, R7, R4, RZ ;  /* 0x00000004070e7210 */ /* 0x000fe20007f9e0ff */
[--C-:B------:R-:W-:Y:S01]  /*9670*/  IMAD.X R9, R6, 0x1, R5.reuse, P3 ;  /* 0x0000000106097824 */ /* 0x100fe200018e0605 */
[----:B------:R-:W-:Y:S01]  /*9680*/  ISETP.GT.AND P3, PT, R0, 0x9, P2 ;  /* 0x000000090000780c */ /* 0x000fe20001764270 */
[----:B------:R-:W-:Y:S01]  /*9690*/  FMUL R66, R66, R154 ;  /* 0x0000009a42427220 */ /* 0x000fe20000400000 */
[----:B------:R-:W-:Y:S01]  /*96a0*/  F2FP.F16.F32.PACK_AB R54, RZ, R54 ;  /* 0x00000036ff36723e */ /* 0x000fe200000000ff */
[----:B------:R-:W-:Y:S01]  /*96b0*/  IMAD.X R15, R6, 0x1, R5, P4 ;  /* 0x00000001060f7824 */ /* 0x000fe200020e0605 */
[----:B------:R-:W-:Y:S01]  /*96c0*/  ISETP.GT.AND P4, PT, R0, 0x8, P1 ;  /* 0x000000080000780c */ /* 0x000fe20000f84270 */
[-C--:B------:R-:W-:Y:S01]  /*96d0*/  FMUL R67, R67, R154.reuse ;  /* 0x0000009a43437220 */ /* 0x080fe20000400000 */
[----:B------:R-:W-:Y:S01]  /*96e0*/  F2FP.F16.F32.PACK_AB R55, RZ, R55 ;  /* 0x00000037ff37723e */ /* 0x000fe200000000ff */
[-C--:B------:R-:W-:Y:S01]  /*96f0*/  FMUL R68, R68, R154.reuse ;  /* 0x0000009a44447220 */ /* 0x080fe20000400000 */
        /* <DEDUP_REMOVED lines=8> */
[-C--:B------:R-:W-:Y:S01]  /*9780*/  FMUL R71, R71, R154.reuse ;  /* 0x0000009a47477220 */ /* 0x080fe20000400000 */
[----:B------:R-:W-:Y:S01]  /*9790*/  @P4 STG.E.U16 desc[UR36][R4.64+0x10], R28 ;  /* 0x0000101c04004986 */ /* 0x000fe2000c101524 */
[----:B------:R-:W-:Y:S01]  /*97a0*/  ISETP.GT.AND P4, PT, R0, 0x10, P1 ;  /* 0x000000100000780c */ /* 0x000fe20000f84270 */
[----:B------:R-:W-:Y:S01]  /*97b0*/  FMUL R72, R72, R154 ;  /* 0x0000009a48487220 */ /* 0x000fe20000400000 */
[----:B------:R-:W-:Y:S01]  /*97c0*/  F2FP.F16.F32.PACK_AB R58, RZ, R58 ;  /* 0x0000003aff3a723e */ /* 0x000fe200000000ff */
[-C--:B------:R-:W-:Y:S01]  /*97d0*/  FMUL R73, R73, R154.reuse ;  /* 0x0000009a49497220 */ /* 0x080fe20000400000 */
        /* <DEDUP_REMOVED lines=18> */
[--C-:B------:R-:W-:Y:S01]  /*9900*/  @P0 IMAD.MOV.U32 R6, RZ, RZ, R12.reuse ;  /* 0x000000ffff060224 */ /* 0x100fe200078e000c */
[----:B------:R-:W-:Y:S01]  /*9910*/  F2FP.F16.F32.PACK_AB R63, RZ, R63 ;  /* 0x0000003fff3f723e */ /* 0x000fe200000000ff */
[--C-:B------:R-:W-:Y:S01]  /*9920*/  @P0 IMAD.MOV.U32 R7, RZ, RZ, R13.reuse ;  /* 0x000000ffff070224 */ /* 0x100fe200078e000d */
[----:B------:R-:W-:Y:S01]  /*9930*/  F2FP.F16.F32.PACK_AB R64, RZ, R64 ;  /* 0x00000040ff40723e */ /* 0x000fe200000000ff */
[-C--:B------:R-:W-:Y:S01]  /*9940*/  FMUL R78, R78, R154.reuse ;  /* 0x0000009a4e4e7220 */ /* 0x080fe20000400000 */
[----:B------:R-:W-:Y:S01]  /*9950*/  F2FP.F16.F32.PACK_AB R65, RZ, R65 ;  /* 0x00000041ff41723e */ /* 0x000fe200000000ff */
[-C--:B------:R-:W-:Y:S01]  /*9960*/  FMUL R79, R79, R154.reuse ;  /* 0x0000009a4f4f7220 */ /* 0x080fe20000400000 */
[----:B------:R0:W-:Y:S01]  /*9970*/  @P0 STG.E.U16 desc[UR36][R6.64+0x20], R34 ;  /* 0x0000202206000986 */ /* 0x0001e2000c101524 */
        /* <DEDUP_REMOVED lines=19> */
[C---:B------:R-:W-:Y:S01]  /*9ab0*/  ISETP.GT.AND P3, PT, R0.reuse, 0x19, P2 ;  /* 0x000000190000780c */ /* 0x040fe20001764270 */
[----:B------:R-:W-:Y:S01]  /*9ac0*/  FMUL R87, R87, R154 ;  /* 0x0000009a57577220 */ /* 0x000fe20000400000 */
[----:B------:R-:W-:Y:S01]  /*9ad0*/  F2FP.F16.F32.PACK_AB R74, RZ, R74 ;  /* 0x0000004aff4a723e */ /* 0x000fe200000000ff */
[----:B------:R-:W-:Y:S01]  /*9ae0*/  @P4 STG.E.U16 desc[UR36][R4.64+0x30], R36 ;  /* 0x0000302404004986 */ /* 0x000fe2000c101524 */
[----:B------:R-:W-:-:S02]  /*9af0*/  ISETP.GT.AND P4, PT, R0, 0x20, P1 ;  /* 0x000000200000780c */ /* 0x000fc40000f84270 */
[----:B------:R-:W-:Y:S01]  /*9b00*/  F2FP.F16.F32.PACK_AB R75, RZ, R75 ;  /* 0x0000004bff4b723e */ /* 0x000fe200000000ff */
[----:B------:R-:W-:Y:S01]  /*9b10*/  @P5 STG.E.U16 desc[UR36][R4.64+0x32], R37 ;  /* 0x0000322504005986 */ /* 0x000fe2000c101524 */
[C---:B------:R-:W-:Y:S02]  /*9b20*/  ISETP.GT.AND P5, PT, R0.reuse, 0x21, P1 ;  /* 0x000000210000780c */ /* 0x040fe40000fa4270 */
[----:B------:R-:W-:Y:S01]  /*9b30*/  F2FP.F16.F32.PACK_AB R76, RZ, R76 ;  /* 0x0000004cff4c723e */ /* 0x000fe200000000ff */
[----:B0-----:R-:W-:Y:S01]  /*9b40*/  @P0 IMAD.MOV.U32 R7, RZ, RZ, R13 ;  /* 0x000000ffff070224 */ /* 0x001fe200078e000d */
[----:B------:R-:W-:Y:S02]  /*9b50*/  @P0 MOV R6, R12 ;  /* 0x0000000c00060202 */ /* 0x000fe40000000f00 */
[----:B------:R-:W-:Y:S02]  /*9b60*/  F2FP.F16.F32.PACK_AB R77, RZ, R77 ;  /* 0x0000004dff4d723e */ /* 0x000fe400000000ff */
[----:B------:R-:W-:Y:S01]  /*9b70*/  F2FP.F16.F32.PACK_AB R78, RZ, R78 ;  /* 0x0000004eff4e723e */ /* 0x000fe200000000ff */
[----:B------:R0:W-:Y:S01]  /*9b80*/  @P0 STG.E.U16 desc[UR36][R6.64+0x30], R38 ;  /* 0x0000302606000986 */ /* 0x0001e2000c101524 */
[----:B------:R-:W-:-:S02]  /*9b90*/  ISETP.GT.AND P0, PT, R0, 0x20, P2 ;  /* 0x000000200000780c */ /* 0x000fc40001704270 */
[----:B------:R-:W-:Y:S02]  /*9ba0*/  F2FP.F16.F32.PACK_AB R79, RZ, R79 ;  /* 0x0000004fff4f723e */ /* 0x000fe400000000ff */
[----:B------:R-:W-:Y:S02]  /*9bb0*/  F2FP.F16.F32.PACK_AB R80, RZ, R80 ;  /* 0x00000050ff50723e */ /* 0x000fe400000000ff */
[----:B------:R-:W-:Y:S02]  /*9bc0*/  F2FP.F16.F32.PACK_AB R81, RZ, R81 ;  /* 0x00000051ff51723e */ /* 0x000fe400000000ff */
[----:B------:R-:W-:Y:S02]  /*9bd0*/  F2FP.F16.F32.PACK_AB R82, RZ, R82 ;  /* 0x00000052ff52723e */ /* 0x000fe400000000ff */
[----:B------:R-:W-:Y:S01]  /*9be0*/  F2FP.F16.F32.PACK_AB R83, RZ, R83 ;  /* 0x00000053ff53723e */ /* 0x000fe200000000ff */
[----:B0-----:R-:W-:Y:S01]  /*9bf0*/  @P3 IMAD.MOV.U32 R6, RZ, RZ, R12 ;  /* 0x000000ffff063224 */ /* 0x001fe200078e000c */
[----:B------:R-:W-:Y:S01]  /*9c00*/  F2FP.F16.F32.PACK_AB R84, RZ, R84 ;  /* 0x00000054ff54723e */ /* 0x000fe200000000ff */
[----:B------:R-:W-:Y:S01]  /*9c10*/  @P3 IMAD.MOV.U32 R7, RZ, RZ, R13 ;  /* 0x000000ffff073224 */ /* 0x000fe200078e000d */
[----:B------:R-:W-:-:S02]  /*9c20*/  F2FP.F16.F32.PACK_AB R85, RZ, R85 ;  /* 0x00000055ff55723e */ /* 0x000fc400000000ff */
[----:B------:R-:W-:Y:S02]  /*9c30*/  F2FP.F16.F32.PACK_AB R86, RZ, R86 ;  /* 0x00000056ff56723e */ /* 0x000fe400000000ff */
[----:B------:R0:W-:Y:S01]  /*9c40*/  @P3 STG.E.U16 desc[UR36][R6.64+0x32], R39 ;  /* 0x0000322706003986 */ /* 0x0001e2000c101524 */
[C---:B------:R-:W-:Y:S02]  /*9c50*/  ISETP.GT.AND P3, PT, R0.reuse, 0x21, P2 ;  /* 0x000000210000780c */ /* 0x040fe40001764270 */
[----:B------:R-:W-:Y:S01]  /*9c60*/  F2FP.F16.F32.PACK_AB R87, RZ, R87 ;  /* 0x00000057ff57723e */ /* 0x000fe200000000ff */
[----:B------:R-:W-:Y:S01]  /*9c70*/  @P4 STG.E.U16 desc[UR36][R4.64+0x40], R40 ;  /* 0x0000402804004986 */ /* 0x000fe2000c101524 */
[----:B------:R-:W-:-:S03]  /*9c80*/  ISETP.GT.AND P4, PT, R0, 0x28, P1 ;  /* 0x000000280000780c */ /* 0x000fc60000f84270 */
[----:B------:R-:W-:Y:S01]  /*9c90*/  @P5 STG.E.U16 desc[UR36][R4.64+0x42], R41 ;  /* 0x0000422904005986 */ /* 0x000fe2000c101524 */
[----:B------:R-:W-:Y:S01]  /*9ca0*/  ISETP.GT.AND P5, PT, R0, 0x29, P1 ;  /* 0x000000290000780c */ /* 0x000fe20000fa4270 */
[----:B0-----:R-:W-:Y:S02]  /*9cb0*/  @P0 IMAD.MOV.U32 R6, RZ, RZ, R12 ;  /* 0x000000ffff060224 */ /* 0x001fe400078e000c */
[----:B------:R-:W-:-:S05]  /*9cc0*/  @P0 IMAD.MOV.U32 R7, RZ, RZ, R13 ;  /* 0x000000ffff070224 */ /* 0x000fca00078e000d */
[----:B------:R0:W-:Y:S01]  /*9cd0*/  @P0 STG.E.U16 desc[UR36][R6.64+0x40], R42 ;  /* 0x0000402a06000986 */ /* 0x0001e2000c101524 */
[----:B------:R-:W-:Y:S01]  /*9ce0*/  ISETP.GT.AND P0, PT, R0, 0x28, P2 ;  /* 0x000000280000780c */ /* 0x000fe20001704270 */
[----:B0-----:R-:W-:Y:S01]  /*9cf0*/  @P3 IMAD.MOV.U32 R6, RZ, RZ, R12 ;  /* 0x000000ffff063224 */ /* 0x001fe200078e000c */
[----:B------:R-:W-:-:S05]  /*9d00*/  @P3 MOV R7, R13 ;  /* 0x0000000d00073202 */ /* 0x000fca0000000f00 */
[----:B------:R0:W-:Y:S01]  /*9d10*/  @P3 STG.E.U16 desc[UR36][R6.64+0x42], R43 ;  /* 0x0000422b06003986 */ /* 0x0001e2000c101524 */
[----:B------:R-:W-:-:S03]  /*9d20*/  ISETP.GT.AND P3, PT, R0, 0x29, P2 ;  /* 0x000000290000780c */ /* 0x000fc60001764270 */
        /* <DEDUP_REMOVED lines=8> */
[----:B0-----:R-:W-:Y:S02]  /*9db0*/  @P3 IMAD.MOV.U32 R6, RZ, RZ, R12 ;  /* 0x000000ffff063224 */ /* 0x001fe400078e000c */
[----:B------:R-:W-:-:S05]  /*9dc0*/  @P3 IMAD.MOV.U32 R7, RZ, RZ, R13 ;  /* 0x000000ffff073224 */ /* 0x000fca00078e000d */
        /* <DEDUP_REMOVED lines=9> */
[----:B------:R-:W-:Y:S02]  /*9e60*/  ISETP.GT.AND P0, PT, R0, 0x38, P2 ;  /* 0x000000380000780c */ /* 0x000fe40001704270 */
[----:B0-----:R-:W-:Y:S01]  /*9e70*/  @P3 MOV R6, R12 ;  /* 0x0000000c00063202 */ /* 0x001fe20000000f00 */
        /* <DEDUP_REMOVED lines=19> */
[----:B0-----:R-:W-:Y:S01]  /*9fb0*/  @P0 IMAD.MOV.U32 R6, RZ, RZ, R12 ;  /* 0x000000ffff060224 */ /* 0x001fe200078e000c */
[----:B------:R-:W-:-:S05]  /*9fc0*/  @P0 MOV R7, R13 ;  /* 0x0000000d00070202 */ /* 0x000fca0000000f00 */
        /* <DEDUP_REMOVED lines=21> */
[----:B------:R-:W-:Y:S02]  /*a120*/  ISETP.GT.AND P5, PT, R0, 0x59, P1 ;  /* 0x000000590000780c */ /* 0x000fe40000fa4270 */
[----:B0-----:R-:W-:Y:S01]  /*a130*/  @P0 MOV R6, R12 ;  /* 0x0000000c00060202 */ /* 0x001fe20000000f00 */
        /* <DEDUP_REMOVED lines=42> */
[C---:B------:R-:W-:Y:S02]  /*a3e0*/  ISETP.GT.AND P3, PT, R0.reuse, 0x78, P1 ;  /* 0x000000780000780c */ /* 0x040fe40000f64270 */
[C---:B------:R-:W-:Y:S01]  /*a3f0*/  ISETP.GT.AND P1, PT, R0.reuse, 0x79, P1 ;  /* 0x000000790000780c */ /* 0x040fe20000f24270 */
[----:B------:R-:W-:Y:S01]  /*a400*/  @P4 STG.E.U16 desc[UR36][R4.64+0xe0], R80 ;  /* 0x0000e05004004986 */ /* 0x000fe2000c101524 */
[----:B------:R-:W-:-:S03]  /*a410*/  ISETP.GT.AND P4, PT, R0, 0x71, P2 ;  /* 0x000000710000780c */ /* 0x000fc60001784270 */
[----:B------:R-:W-:Y:S01]  /*a420*/  @P5 STG.E.U16 desc[UR36][R4.64+0xe2], R81 ;  /* 0x0000e25104005986 */ /* 0x000fe2000c101524 */
[C---:B------:R-:W-:Y:S02]  /*a430*/  ISETP.GT.AND P5, PT, R0.reuse, 0x78, P2 ;  /* 0x000000780000780c */ /* 0x040fe400017a4270 */
[----:B------:R-:W-:Y:S01]  /*a440*/  ISETP.GT.AND P2, PT, R0, 0x79, P2 ;  /* 0x000000790000780c */ /* 0x000fe20001744270 */
[----:B0-----:R-:W-:Y:S02]  /*a450*/  @P0 IMAD.MOV.U32 R6, RZ, RZ, R12 ;  /* 0x000000ffff060224 */ /* 0x001fe400078e000c */
[----:B------:R-:W-:-:S05]  /*a460*/  @P0 IMAD.MOV.U32 R7, RZ, RZ, R13 ;  /* 0x000000ffff070224 */ /* 0x000fca00078e000d */
[----:B------:R0:W-:Y:S02]  /*a470*/  @P0 STG.E.U16 desc[UR36][R6.64+0xe0], R82 ;  /* 0x0000e05206000986 */ /* 0x0001e4000c101524 */
[----:B0-----:R-:W-:Y:S02]  /*a480*/  @P4 IMAD.MOV.U32 R6, RZ, RZ, R12 ;  /* 0x000000ffff064224 */ /* 0x001fe400078e000c */
[----:B------:R-:W-:-:S05]  /*a490*/  @P4 IMAD.MOV.U32 R7, RZ, RZ, R13 ;  /* 0x000000ffff074224 */ /* 0x000fca00078e000d */
[----:B------:R-:W-:Y:S04]  /*a4a0*/  @P4 STG.E.U16 desc[UR36][R6.64+0xe2], R83 ;  /* 0x0000e25306004986 */ /* 0x000fe8000c101524 */
[----:B------:R-:W-:Y:S04]  /*a4b0*/  @P3 STG.E.U16 desc[UR36][R4.64+0xf0], R84 ;  /* 0x0000f05404003986 */ /* 0x000fe8000c101524 */
[----:B------:R0:W-:Y:S02]  /*a4c0*/  @P1 STG.E.U16 desc[UR36][R4.64+0xf2], R85 ;  /* 0x0000f25504001986 */ /* 0x0001e4000c101524 */
[----:B0-----:R-:W-:Y:S01]  /*a4d0*/  @P5 IMAD.MOV.U32 R4, RZ, RZ, R12 ;  /* 0x000000ffff045224 */ /* 0x001fe200078e000c */
[----:B------:R-:W-:-:S05]  /*a4e0*/  @P5 MOV R5, R13 ;  /* 0x0000000d00055202 */ /* 0x000fca0000000f00 */
[----:B------:R0:W-:Y:S04]  /*a4f0*/  @P5 STG.E.U16 desc[UR36][R4.64+0xf0], R86 ;  /* 0x0000f05604005986 */ /* 0x0001e8000c101524 */
[----:B------:R0:W-:Y:S02]  /*a500*/  @P2 STG.E.U16 desc[UR36][R12.64+0xf2], R87 ;  /* 0x0000f2570c002986 */ /* 0x0001e4000c101524 */
.L_x_280:
[----:B------:R-:W-:Y:S05]  /*a510*/  BSYNC B0 ;  /* 0x0000000000007941 */ /* 0x000fea0003800000 */
.L_x_28:
[----:B------:R-:W-:Y:S01]  /*a520*/  ULDC UR4, c[0x0][0xc] ;  /* 0x0000030000047ab9 */ /* 0x000fe20000000800 */
[----:B------:R-:W-:Y:S01]  /*a530*/  ULDC UR5, c[0x0][0x10] ;  /* 0x0000040000057ab9 */ /* 0x000fe20000000800 */
[----:B0-----:R-:W0:Y:S01]  /*a540*/  LDC R3, c[0x0][0x14] ;  /* 0x00000500ff037b82 */ /* 0x001e220000000800 */
[----:B------:R-:W-:Y:S01]  /*a550*/  UIMAD.WIDE.U32 UR4, UR4, UR5, URZ ;  /* 0x00000005040472a5 */ /* 0x000fe2000f8e003f */
[----:B------:R-:W-:Y:S01]  /*a560*/  PRMT R0, RZ, 0x7610, R0 ;  /* 0x00007610ff007816 */ /* 0x000fe20000000000 */
[----:B------:R-:W-:Y:S02]  /*a570*/  IMAD.MOV.U32 R153, RZ, RZ, -0x1 ;  /* 0xffffffffff997424 */ /* 0x000fe400078e00ff */
[----:B------:R-:W-:Y:S02]  /*a580*/  IMAD.MOV.U32 R23, RZ, RZ, -0x1 ;  /* 0xffffffffff177424 */ /* 0x000fe400078e00ff */
[----:B0-----:R-:W-:-:S04]  /*a590*/  IMAD.WIDE.U32 R16, R3, UR4, R16 ;  /* 0x0000000403107c25 */ /* 0x001fc8000f8e0010 */
[----:B------:R-:W-:Y:S01]  /*a5a0*/  IMAD R3, R3, UR5, RZ ;  /* 0x0000000503037c24 */ /* 0x000fe2000f8e02ff */
[----:B------:R-:W-:Y:S02]  /*a5b0*/  ULDC.64 UR4, c[0x0][0x650] ;  /* 0x0001940000047ab9 */ /* 0x000fe40000000a00 */
[----:B------:R-:W-:Y:S01]  /*a5c0*/  ISETP.GE.U32.AND P0, PT, R16, UR4, PT ;  /* 0x0000000410007c0c */ /* 0x000fe2000bf06070 */
[----:B------:R-:W-:-:S05]  /*a5d0*/  IMAD.IADD R17, R17, 0x1, R3 ;  /* 0x0000000111117824 */ /* 0x000fca00078e0203 */
[----:B------:R-:W-:-:S13]  /*a5e0*/  ISETP.GE.U32.AND.EX P0, PT, R17, UR5, PT, P0 ;  /* 0x0000000511007c0c */ /* 0x000fda000bf06100 */
[----:B------:R-:W-:Y:S05]  /*a5f0*/  @P0 BRA `(.L_x_281) ;  /* 0x0000000400640947 */ /* 0x000fea0003800000 */
[----:B------:R-:W0:Y:S01]  /*a600*/  S2R R12, SR_CTAID.X ;  /* 0x00000000000c7919 */ /* 0x000e220000002500 */
[----:B-12---:R-:W1:Y:S01]  /*a610*/  LDC.64 R10, c[0x0][0x628] ;  /* 0x00018a00ff0a7b82 */ /* 0x006e620000000a00 */
[----:B------:R-:W-:Y:S01]  /*a620*/  ULDC UR4, c[0x0][0x150] ;  /* 0x0000540000047ab9 */ /* 0x000fe20000000800 */
[----:B------:R-:W-:Y:S01]  /*a630*/  IMAD.MOV.U32 R8, RZ, RZ, R16 ;  /* 0x000000ffff087224 */ /* 0x000fe200078e0010 */
[----:B------:R-:W2:Y:S01]  /*a640*/  S2R R24, SR_CTAID.Y ;  /* 0x0000000000187919 */ /* 0x000ea20000002600 */
[----:B------:R-:W-:-:S04]  /*a650*/  IMAD.MOV.U32 R9, RZ, RZ, R17 ;  /* 0x000000ffff097224 */ /* 0x000fc800078e0011 */
[----:B------:R-:W2:Y:S08]  /*a660*/  LDC R21, c[0x0][0x144] ;  /* 0x00005100ff157b82 */ /* 0x000eb00000000800 */
[----:B------:R-:W2:Y:S08]  /*a670*/  LDC R0, c[0x0][0x630] ;  /* 0x00018c00ff007b82 */ /* 0x000eb00000000800 */
[----:B------:R-:W2:Y:S01]  /*a680*/  LDC.64 R14, c[0x0][0x620] ;  /* 0x00018800ff0e7b82 */ /* 0x000ea20000000a00 */
[----:B-1----:R-:W-:-:S04]  /*a690*/  ISETP.NE.U32.AND P0, PT, R10, RZ, PT ;  /* 0x000000ff0a00720c */ /* 0x002fc80003f05070 */
[----:B------:R-:W-:Y:S02]  /*a6a0*/  ISETP.NE.AND.EX P0, PT, R11, RZ, PT, P0 ;  /* 0x000000ff0b00720c */ /* 0x000fe40003f05300 */
[----:B0-----:R-:W-:-:S05]  /*a6b0*/  I2FP.F32.U32 R3, R12 ;  /* 0x0000000c00037245 */ /* 0x001fca0000201000 */
[----:B------:R-:W-:-:S04]  /*a6c0*/  FMUL R3, R3, UR4 ;  /* 0x0000000403037c20 */ /* 0x000fc80008400000 */
[----:B------:R0:W1:Y:S02]  /*a6d0*/  F2I.U32.TRUNC.NTZ R20, R3 ;  /* 0x0000000300147305 */ /* 0x000064000020f000 */
[----:B------:R-:W-:Y:S05]  /*a6e0*/  @!P0 BRA `(.L_x_282) ;  /* 0x0000000000288947 */ /* 0x000fea0003800000 */
[----:B0-----:R-:W0:Y:S02]  /*a6f0*/  LDC R3, c[0x0][0x634] ;  /* 0x00018d00ff037b82 */ /* 0x001e240000000800 */
        /* <DEDUP_REMOVED lines=9> */
.L_x_282:
[----:B------:R-:W3:Y:S01]  /*a790*/  LDC.64 R28, c[0x0][0x640] ;  /* 0x00019000ff1c7b82 */ /* 0x000ee20000000a00 */
[-CC-:B--2---:R-:W-:Y:S01]  /*a7a0*/  SHF.R.U64 R23, R8, R0.reuse, R9.reuse ;  /* 0x0000000008177219 */ /* 0x184fe20000001209 */
[----:B-1----:R-:W-:Y:S01]  /*a7b0*/  IMAD.MOV R20, RZ, RZ, -R20 ;  /* 0x000000ffff147224 */ /* 0x002fe200078e0a14 */
[----:B------:R-:W-:Y:S01]  /*a7c0*/  SHF.R.U32.HI R0, RZ, R0, R9 ;  /* 0x00000000ff007219 */ /* 0x000fe20000011609 */
[----:B------:R-:W-:Y:S01]  /*a7d0*/  ULDC UR4, c[0x0][0x154] ;  /* 0x0000550000047ab9 */ /* 0x000fe20000000800 */
[----:B0-----:R-:W-:Y:S01]  /*a7e0*/  IADD3 R3, P0, RZ, -R23, RZ ;  /* 0x80000017ff037210 */ /* 0x001fe20007f1e0ff */
[----:B------:R-:W-:Y:S02]  /*a7f0*/  IMAD R21, R21, R20, R12 ;  /* 0x0000001415157224 */ /* 0x000fe400078e020c */
[----:B------:R-:W0:Y:S01]  /*a800*/  LDC R6, c[0x0][0x618] ;  /* 0x00018600ff067b82 */ /* 0x000e220000000800 */
[----:B------:R-:W-:Y:S02]  /*a810*/  IMAD.MOV.U32 R7, RZ, RZ, 0x1 ;  /* 0x00000001ff077424 */ /* 0x000fe400078e00ff */
[----:B------:R-:W-:-:S04]  /*a820*/  IMAD.X R5, RZ, RZ, ~R0, P0 ;  /* 0x000000ffff057224 */ /* 0x000fc800000e0e00 */
[-C--:B------:R-:W-:Y:S01]  /*a830*/  IMAD R0, R5, R14.reuse, RZ ;  /* 0x0000000e05007224 */ /* 0x080fe200078e02ff */
[----:B------:R-:W1:Y:S01]  /*a840*/  LDC R8, c[0x0][0x608] ;  /* 0x00018200ff087b82 */ /* 0x000e620000000800 */
[----:B------:R-:W-:-:S04]  /*a850*/  IMAD.WIDE.U32 R4, R3, R14, R16 ;  /* 0x0000000e03047225 */ /* 0x000fc800078e0010 */
[----:B------:R-:W-:Y:S01]  /*a860*/  IMAD R3, R3, R15, R0 ;  /* 0x0000000f03037224 */ /* 0x000fe200078e0200 */
[----:B------:R-:W-:Y:S02]  /*a870*/  I2FP.F32.U32 R0, R24 ;  /* 0x0000001800007245 */ /* 0x000fe40000201000 */
[----:B------:R-:W2:Y:S01]  /*a880*/  LDC R26, c[0x0][0x658] ;  /* 0x00019600ff1a7b82 */ /* 0x000ea20000000800 */
[----:B------:R-:W-:Y:S01]  /*a890*/  IMAD.IADD R3, R5, 0x1, R3 ;  /* 0x0000000105037824 */ /* 0x000fe200078e0203 */
[----:B---3--:R-:W-:Y:S01]  /*a8a0*/  ISETP.NE.U32.AND P0, PT, R28, RZ, PT ;  /* 0x000000ff1c00720c */ /* 0x008fe20003f05070 */
[----:B------:R-:W-:Y:S01]  /*a8b0*/  FMUL R0, R0, UR4 ;  /* 0x0000000400007c20 */ /* 0x000fe20008400000 */
[----:B------:R-:W-:Y:S02]  /*a8c0*/  IMAD.MOV.U32 R5, RZ, RZ, -0x1 ;  /* 0xffffffffff057424 */ /* 0x000fe400078e00ff */
[----:B------:R-:W-:Y:S01]  /*a8d0*/  ISETP.NE.AND.EX P0, PT, R29, RZ, PT, P0 ;  /* 0x000000ff1d00720c */ /* 0x000fe20003f05300 */
[----:B------:R3:W2:Y:S01]  /*a8e0*/  F2I.U32.TRUNC.NTZ R13, R0 ;  /* 0x00000000000d7305 */ /* 0x0006a2000020f000 */
[----:B------:R-:W3:Y:S01]  /*a8f0*/  LDC R15, c[0x0][0x148] ;  /* 0x00005200ff0f7b82 */ /* 0x000ee20000000800 */
[----:B0-----:R-:W-:-:S02]  /*a900*/  SHF.R.U64 R12, R4, R6, R3 ;  /* 0x00000006040c7219 */ /* 0x001fc40000001203 */
[----:B------:R-:W-:-:S05]  /*a910*/  SHF.R.U32.HI R3, RZ, R6, R3 ;  /* 0x00000006ff037219 */ /* 0x000fca0000011603 */
[----:B------:R-:W0:Y:S01]  /*a920*/  LDC R20, c[0x0][0x600] ;  /* 0x00018000ff147b82 */ /* 0x000e220000000800 */
[-CC-:B-1----:R-:W-:Y:S02]  /*a930*/  SHF.R.U64 R10, R12, R8.reuse, R3.reuse ;  /* 0x000000080c0a7219 */ /* 0x182fe40000001203 */
[----:B------:R-:W-:-:S05]  /*a940*/  SHF.R.U32.HI R3, RZ, R8, R3 ;  /* 0x00000008ff037219 */ /* 0x000fca0000011603 */
[----:B------:R-:W1:Y:S01]  /*a950*/  LDC R27, c[0x0][0x648] ;  /* 0x00019200ff1b7b82 */ /* 0x000e620000000800 */
[-C--:B--2---:R-:W-:Y:S02]  /*a960*/  SHF.L.U32 R4, R5, R26.reuse, RZ ;  /* 0x0000001a05047219 */ /* 0x084fe400000006ff */
[--C-:B------:R-:W-:Y:S02]  /*a970*/  SHF.R.U64 R14, R10, R26, R3.reuse ;  /* 0x0000001a0a0e7219 */ /* 0x100fe40000001203 */
[----:B------:R-:W-:Y:S02]  /*a980*/  LOP3.LUT R25, RZ, R4, RZ, 0x33, !PT ;  /* 0x00000004ff197212 */ /* 0x000fe400078e33ff */
[-C--:B------:R-:W-:Y:S01]  /*a990*/  SHF.R.U32.HI R5, RZ, R26.reuse, R3 ;  /* 0x0000001aff057219 */ /* 0x080fe20000011603 */
[----:B------:R-:W2:Y:S01]  /*a9a0*/  LDC R30, c[0x0][0x638] ;  /* 0x00018e00ff1e7b82 */ /* 0x000ea20000000800 */
[----:B------:R-:W-:Y:S02]  /*a9b0*/  SHF.L.U32 R152, R7, R26, RZ ;  /* 0x0000001a07987219 */ /* 0x000fe400000006ff */
[----:B------:R-:W-:-:S05]  /*a9c0*/  MOV R4, R14 ;  /* 0x0000000e00047202 */ /* 0x000fca0000000f00 */
[----:B------:R-:W0:Y:S01]  /*a9d0*/  LDC R31, c[0x0][0x610] ;  /* 0x00018400ff1f7b82 */ /* 0x000e220000000800 */
[----:B------:R-:W-:Y:S05]  /*a9e0*/  @!P0 BRA `(.L_x_283) ;  /* 0x0000000000288947 */ /* 0x000fea0003800000 */
[----:B------:R-:W4:Y:S02]  /*a9f0*/  LDC R3, c[0x0][0x64c] ;  /* 0x00019300ff037b82 */ /* 0x000f240000000800 */
[----:B----4-:R-:W-:-:S05]  /*aa00*/  IADD3 R3, P0, R14, R3, RZ ;  /* 0x000000030e037210 */ /* 0x010fca0007f1e0ff */
[----:B------:R-:W-:-:S04]  /*aa10*/  IMAD.X R11, RZ, RZ, R5, P0 ;  /* 0x000000ffff0b7224 */ /* 0x000fc800000e0605 */
[----:B------:R-:W-:-:S04]  /*aa20*/  IMAD.WIDE.U32 R4, R11, R28, RZ ;  /* 0x0000001c0b047225 */ /* 0x000fc800078e00ff */
[----:B------:R-:W-:-:S04]  /*aa30*/  IMAD.WIDE.U32 R6, P0, R3, R29, R4 ;  /* 0x0000001d03067225 */ /* 0x000fc80007800004 */
[----:B------:R-:W-:-:S04]  /*aa40*/  IMAD.WIDE.U32 R4, R3, R28, RZ ;  /* 0x0000001c03047225 */ /* 0x000fc800078e00ff */
[----:B------:R-:W-:Y:S01]  /*aa50*/  IMAD.X R9, RZ, RZ, RZ, P0 ;  /* 0x000000ffff097224 */ /* 0x000fe200000e06ff */
[----:B------:R-:W-:Y:S01]  /*aa60*/  IADD3 RZ, P0, R5, R6, RZ ;  /* 0x0000000605ff7210 */ /* 0x000fe20007f1e0ff */
[----:B------:R-:W-:-:S04]  /*aa70*/  IMAD.MOV.U32 R8, RZ, RZ, R7 ;  /* 0x000000ffff087224 */ /* 0x000fc800078e0007 */
[----:B------:R-:W-:-:S08]  /*aa80*/  IMAD.WIDE.U32.X R4, R11, R29, R8, P0 ;  /* 0x0000001d0b047225 */ /* 0x000fd000000e0408 */
.L_x_283:
[----:B------:R-:W-:Y:S01]  /*aa90*/  ISETP.NE.AND P0, PT, R2, 0x1, PT ;  /* 0x000000010200780c */ /* 0x000fe20003f05270 */
[----:B0-----:R-:W-:Y:S01]  /*aaa0*/  VIADD R7, R20, 0xffffffff ;  /* 0xffffffff14077836 */ /* 0x001fe20000000000 */
[----:B-1-3--:R-:W-:Y:S01]  /*aab0*/  SHF.R.U64 R0, R4, R27, R5 ;  /* 0x0000001b04007219 */ /* 0x00afe20000001205 */
[----:B------:R-:W-:Y:S01]  /*aac0*/  IMAD.MOV R13, RZ, RZ, -R13 ;  /* 0x000000ffff0d7224 */ /* 0x000fe200078e0a0d */
[----:B------:R-:W-:Y:S02]  /*aad0*/  LOP3.LUT R5, R10, R25, RZ, 0xc0, !PT ;  /* 0x000000190a057212 */ /* 0x000fe400078ec0ff */
[----:B------:R-:W-:Y:S01]  /*aae0*/  MOV R4, 0x1 ;  /* 0x0000000100047802 */ /* 0x000fe20000000f00 */
[----:B------:R-:W-:Y:S02]  /*aaf0*/  IMAD.MOV R3, RZ, RZ, -R0 ;  /* 0x000000ffff037224 */ /* 0x000fe400078e0a00 */
[----:B------:R-:W-:Y:S01]  /*ab00*/  IMAD R152, R152, R0, R5 ;  /* 0x0000000098987224 */ /* 0x000fe200078e0205 */
[----:B------:R-:W-:Y:S01]  /*ab10*/  LOP3.LUT R5, R12, R7, RZ, 0xc0, !PT ;  /* 0x000000070c057212 */ /* 0x000fe200078ec0ff */
[----:B--2---:R-:W-:-:S02]  /*ab20*/  IMAD R0, R3, R30, R14 ;  /* 0x0000001e03007224 */ /* 0x004fc400078e020e */
[----:B------:R-:W-:Y:S02]  /*ab30*/  @P0 IMAD R21, R15, R13, R24 ;  /* 0x0000000d0f150224 */ /* 0x000fe400078e0218 */
[----:B------:R-:W-:Y:S01]  /*ab40*/  IMAD R3, R0, R20, R5 ;  /* 0x0000001400037224 */ /* 0x000fe200078e0205 */
[----:B------:R-:W-:Y:S01]  /*ab50*/  PRMT R0, R4, 0x7610, R0 ;  /* 0x0000761004007816 */ /* 0x000fe20000000000 */
[----:B------:R-:W-:-:S05]  /*ab60*/  IMAD R152, R152, R31, R21 ;  /* 0x0000001f98987224 */ /* 0x000fca00078e0215 */
[----:B------:R-:W-:Y:S02]  /*ab70*/  SEL R153, R3, R152, !P0 ;  /* 0x0000009803997207 */ /* 0x000fe40004000000 */
[----:B------:R-:W-:-:S07]  /*ab80*/  SEL R152, R152, R3, !P0 ;  /* 0x0000000398987207 */ /* 0x000fce0004000000 */
.L_x_281:
[----:B------:R-:W-:-:S13]  /*ab90*/  LOP3.LUT P0, RZ, R0, 0xff, RZ, 0xc0, !PT ;  /* 0x000000ff00ff7812 */ /* 0x000fda000780c0ff */
[----:B------:R-:W-:Y:S05]  /*aba0*/  @P0 BRA `(.L_x_284) ;  /* 0xffffff6000e00947 */ /* 0x000fea000383ffff */
[----:B------:R-:W-:Y:S05]  /*abb0*/  EXIT ;  /* 0x000000000000794d */ /* 0x000fea0003800000 */
.L_x_3:
[----:B0-----:R-:W-:Y:S01]  /*abc0*/  ULDC.64 UR4, c[0x0][0x650] ;  /* 0x0001940000047ab9 */ /* 0x001fe20000000a00 */
        /* <DEDUP_REMOVED lines=25> */
.L_x_286:
[--C-:B------:R-:W-:Y:S01]  /*ad60*/  SHF.R.U64 R12, R10, R14, R11.reuse ;  /* 0x0000000e0a0c7219 */ /* 0x100fe2000000120b */
[----:B------:R-:W0:Y:S01]  /*ad70*/  LDC R22, c[0x0][0x618] ;  /* 0x00018600ff167b82 */ /* 0x000e220000000800 */
[----:B------:R-:W-:Y:S01]  /*ad80*/  I2FP.F32.U32 R6, R4 ;  /* 0x0000000400067245 */ /* 0x000fe20000201000 */
[----:B------:R-:W-:Y:S01]  /*ad90*/  ULDC UR4, c[0x0][0x150] ;  /* 0x0000540000047ab9 */ /* 0x000fe20000000800 */
[----:B------:R-:W-:Y:S02]  /*ada0*/  SHF.R.U32.HI R5, RZ, R14, R11 ;  /* 0x0000000eff057219 */ /* 0x000fe4000001160b */
[----:B------:R-:W-:Y:S01]  /*adb0*/  IADD3 R9, P0, RZ, -R12, RZ ;  /* 0x8000000cff097210 */ /* 0x000fe20007f1e0ff */
[----:B------:R-:W-:Y:S01]  /*adc0*/  FMUL R11, R6, UR4 ;  /* 0x00000004060b7c20 */ /* 0x000fe20008400000 */
[----:B------:R-:W-:Y:S01]  /*add0*/  ULDC UR4, c[0x0][0x154] ;  /* 0x0000550000047ab9 */ /* 0x000fe20000000800 */
[----:B------:R-:W1:Y:S02]  /*ade0*/  LDC.64 R24, c[0x0][0x640] ;  /* 0x00019000ff187b82 */ /* 0x000e640000000a00 */
[----:B------:R-:W-:-:S02]  /*adf0*/  IMAD.X R5, RZ, RZ, ~R5, P0 ;  /* 0x000000ffff057224 */ /* 0x000fc400000e0e05 */
[----:B------:R-:W2:Y:S01]  /*ae00*/  F2I.U32.TRUNC.NTZ R11, R11 ;  /* 0x0000000b000b7305 */ /* 0x000ea2000020f000 */
[----:B------:R-:W-:-:S03]  /*ae10*/  IMAD.WIDE.U32 R6, R9, R20, R16 ;  /* 0x0000001409067225 */ /* 0x000fc600078e0010 */
[----:B------:R-:W3:Y:S01]  /*ae20*/  LDC R13, c[0x0][0x144] ;  /* 0x00005100ff0d7b82 */ /* 0x000ee20000000800 */
[----:B------:R-:W-:-:S04]  /*ae30*/  IMAD R8, R5, R20, RZ ;  /* 0x0000001405087224 */ /* 0x000fc800078e02ff */
[----:B------:R-:W-:Y:S02]  /*ae40*/  IMAD R5, R9, R21, R8 ;  /* 0x0000001509057224 */ /* 0x000fe400078e0208 */
[----:B------:R-:W-:Y:S01]  /*ae50*/  IMAD.MOV.U32 R8, RZ, RZ, -0x1 ;  /* 0xffffffffff087424 */ /* 0x000fe200078e00ff */
[----:B------:R-:W4:Y:S01]  /*ae60*/  LDC R14, c[0x0][0x608] ;  /* 0x00018200ff0e7b82 */ /* 0x000f220000000800 */
[----:B------:R-:W-:Y:S01]  /*ae70*/  IMAD.IADD R5, R7, 0x1, R5 ;  /* 0x0000000107057824 */ /* 0x000fe200078e0205 */
[----:B------:R-:W-:-:S04]  /*ae80*/  I2FP.F32.U32 R7, R3 ;  /* 0x0000000300077245 */ /* 0x000fc80000201000 */
[-C--:B0-----:R-:W-:Y:S01]  /*ae90*/  SHF.R.U64 R10, R6, R22.reuse, R5 ;  /* 0x00000016060a7219 */ /* 0x081fe20000001205 */
[----:B--2---:R-:W-:Y:S01]  /*aea0*/  IMAD.MOV R6, RZ, RZ, -R11 ;  /* 0x000000ffff067224 */ /* 0x004fe200078e0a0b */
[----:B------:R-:W0:Y:S01]  /*aeb0*/  LDC R9, c[0x0][0x658] ;  /* 0x00019600ff097b82 */ /* 0x000e220000000800 */
[----:B-1----:R-:W-:Y:S01]  /*aec0*/  ISETP.NE.U32.AND P0, PT, R24, RZ, PT ;  /* 0x000000ff1800720c */ /* 0x002fe20003f05070 */
[----:B------:R-:W-:Y:S01]  /*aed0*/  FMUL R7, R7, UR4 ;  /* 0x0000000407077c20 */ /* 0x000fe20008400000 */
[----:B------:R-:W-:Y:S02]  /*aee0*/  SHF.R.U32.HI R5, RZ, R22, R5 ;  /* 0x00000016ff057219 */ /* 0x000fe40000011605 */
[----:B------:R-:W-:-:S03]  /*aef0*/  ISETP.NE.AND.EX P0, PT, R25, RZ, PT, P0 ;  /* 0x000000ff1900720c */ /* 0x000fc60003f05300 */
[----:B------:R-:W1:Y:S01]  /*af00*/  LDC R20, c[0x0][0x148] ;  /* 0x00005200ff147b82 */ /* 0x000e620000000800 */
[----:B---3--:R-:W-:Y:S02]  /*af10*/  IMAD R23, R13, R6, R4 ;  /* 0x000000060d177224 */ /* 0x008fe400078e0204 */
[----:B------:R-:W-:-:S05]  /*af20*/  IMAD.MOV.U32 R6, RZ, RZ, 0x1 ;  /* 0x00000001ff067424 */ /* 0x000fca00078e00ff */
[----:B------:R-:W2:Y:S01]  /*af30*/  LDC R21, c[0x0][0x600] ;  /* 0x00018000ff157b82 */ /* 0x000ea20000000800 */
[-CC-:B----4-:R-:W-:Y:S02]  /*af40*/  SHF.R.U64 R13, R10, R14.reuse, R5.reuse ;  /* 0x0000000e0a0d7219 */ /* 0x190fe40000001205 */
[----:B------:R-:W-:Y:S02]  /*af50*/  SHF.R.U32.HI R4, RZ, R14, R5 ;  /* 0x0000000eff047219 */ /* 0x000fe40000011605 */
[----:B------:R3:W4:Y:S03]  /*af60*/  F2I.U32.TRUNC.NTZ R14, R7 ;  /* 0x00000007000e7305 */ /* 0x000726000020f000 */
[----:B------:R-:W1:Y:S01]  /*af70*/  LDC R26, c[0x0][0x648] ;  /* 0x00019200ff1a7b82 */ /* 0x000e620000000800 */
[-C--:B0-----:R-:W-:Y:S02]  /*af80*/  SHF.L.U32 R8, R8, R9.reuse, RZ ;  /* 0x0000000908087219 */ /* 0x081fe400000006ff */
[----:B------:R-:W-:-:S02]  /*af90*/  SHF.R.U64 R15, R13, R9, R4 ;  /* 0x000000090d0f7219 */ /* 0x000fc40000001204 */
[-C--:B------:R-:W-:Y:S02]  /*afa0*/  SHF.R.U32.HI R5, RZ, R9.reuse, R4 ;  /* 0x00000009ff057219 */ /* 0x080fe40000011604 */
[----:B------:R-:W-:Y:S01]  /*afb0*/  SHF.L.U32 R22, R6, R9, RZ ;  /* 0x0000000906167219 */ /* 0x000fe200000006ff */
[----:B------:R-:W0:Y:S01]  /*afc0*/  LDC R27, c[0x0][0x638] ;  /* 0x00018e00ff1b7b82 */ /* 0x000e220000000800 */
[----:B------:R-:W-:Y:S02]  /*afd0*/  LOP3.LUT R28, RZ, R8, RZ, 0x33, !PT ;  /* 0x00000008ff1c7212 */ /* 0x000fe400078e33ff */
[----:B------:R-:W-:-:S05]  /*afe0*/  MOV R4, R15 ;  /* 0x0000000f00047202 */ /* 0x000fca0000000f00 */
[----:B------:R-:W0:Y:S01]  /*aff0*/  LDC R29, c[0x0][0x610] ;  /* 0x00018400ff1d7b82 */ /* 0x000e220000000800 */
[----:B---34-:R-:W-:Y:S05]  /*b000*/  @!P0 BRA `(.L_x_287) ;  /* 0x0000000000288947 */ /* 0x018fea0003800000 */
[----:B------:R-:W3:Y:S02]  /*b010*/  LDC R4, c[0x0][0x64c] ;  /* 0x00019300ff047b82 */ /* 0x000ee40000000800 */
[----:B---3--:R-:W-:-:S05]  /*b020*/  IADD3 R9, P0, R15, R4, RZ ;  /* 0x000000040f097210 */ /* 0x008fca0007f1e0ff */
        /* <DEDUP_REMOVED lines=8> */
.L_x_287:
[----:B------:R-:W-:Y:S01]  /*b0b0*/  ISETP.NE.AND P0, PT, R2, 0x1, PT ;  /* 0x000000010200780c */ /* 0x000fe20003f05270 */
[----:B--2---:R-:W-:Y:S01]  /*b0c0*/  VIADD R7, R21, 0xffffffff ;  /* 0xffffffff15077836 */ /* 0x004fe20000000000 */
[----:B-1----:R-:W-:Y:S01]  /*b0d0*/  SHF.R.U64 R5, R4, R26, R5 ;  /* 0x0000001a04057219 */ /* 0x002fe20000001205 */
[----:B------:R-:W-:Y:S01]  /*b0e0*/  IMAD.MOV R14, RZ, RZ, -R14 ;  /* 0x000000ffff0e7224 */ /* 0x000fe200078e0a0e */
[----:B------:R-:W-:Y:S01]  /*b0f0*/  LOP3.LUT R4, R13, R28, RZ, 0xc0, !PT ;  /* 0x0000001c0d047212 */ /* 0x000fe200078ec0ff */
[----:B------:R-:W-:Y:S01]  /*b100*/  IMAD.MOV.U32 R8, RZ, RZ, R12 ;  /* 0x000000ffff087224 */ /* 0x000fe200078e000c */
[----:B------:R-:W-:Y:S01]  /*b110*/  LOP3.LUT R10, R10, R7, RZ, 0xc0, !PT ;  /* 0x000000070a0a7212 */ /* 0x000fe200078ec0ff */
[----:B------:R-:W-:Y:S02]  /*b120*/  IMAD.MOV R6, RZ, RZ, -R5 ;  /* 0x000000ffff067224 */ /* 0x000fe400078e0a05 */
[----:B------:R-:W-:-:S04]  /*b130*/  IMAD R4, R22, R5, R4 ;  /* 0x0000000516047224 */ /* 0x000fc800078e0204 */
[----:B------:R-:W-:Y:S02]  /*b140*/  @P0 IMAD R23, R20, R14, R3 ;  /* 0x0000000e14170224 */ /* 0x000fe400078e0203 */
[----:B0-----:R-:W-:Y:S01]  /*b150*/  IMAD R3, R6, R27, R15 ;  /* 0x0000001b06037224 */ /* 0x001fe200078e020f */
[----:B------:R-:W-:Y:S01]  /*b160*/  MOV R6, 0x1 ;  /* 0x0000000100067802 */ /* 0x000fe20000000f00 */
[----:B------:R-:W-:Y:S02]  /*b170*/  IMAD R7, R4, R29, R23 ;  /* 0x0000001d04077224 */ /* 0x000fe400078e0217 */
[----:B------:R-:W-:-:S05]  /*b180*/  IMAD R4, R3, R21, R10 ;  /* 0x0000001503047224 */ /* 0x000fca00078e020a */
[----:B------:R-:W-:Y:S02]  /*b190*/  SEL R9, R4, R7, !P0 ;  /* 0x0000000704097207 */ /* 0x000fe40004000000 */
[----:B------:R-:W-:-:S07]  /*b1a0*/  SEL R7, R7, R4, !P0 ;  /* 0x0000000407077207 */ /* 0x000fce0004000000 */
.L_x_285:
[----:B------:R-:W-:-:S08]  /*b1b0*/  NOP ;  /* 0x0000000000007918 */ /* 0x000fd00000000000 */
[----:B------:R-:W0:-:S00]  /*b1c0*/  USETMAXREG.DEALLOC.CTAPOOL 0x28 ;  /* 0x00000028000079c8 */ /* 0x000e0000080e0500 */
[----:B0-----:R-:W-:-:S13]  /*b1d0*/  ISETP.NE.AND P0, PT, R0, RZ, PT ;  /* 0x000000ff0000720c */ /* 0x001fda0003f05270 */
[----:B------:R-:W-:Y:S05]  /*b1e0*/  @P0 EXIT ;  /* 0x000000000000094d */ /* 0x000fea0003800000 */
[----:B------:R-:W-:Y:S01]  /*b1f0*/  LOP3.LUT P0, RZ, R6, 0xff, RZ, 0xc0, !PT ;  /* 0x000000ff06ff7812 */ /* 0x000fe2000780c0ff */
[----:B------:R-:W-:Y:S02]  /*b200*/  IMAD.MOV.U32 R3, RZ, RZ, 0x1 ;  /* 0x00000001ff037424 */ /* 0x000fe400078e00ff */
[----:B------:R-:W-:-:S10]  /*b210*/  IMAD.MOV.U32 R0, RZ, RZ, RZ ;  /* 0x000000ffff007224 */ /* 0x000fd400078e00ff */
[----:B------:R-:W-:Y:S05]  /*b220*/  @!P0 BRA `(.L_x_288) ;  /* 0x0000000c008c8947 */ /* 0x000fea0003800000 */
[----:B------:R-:W0:Y:S01]  /*b230*/  LDC R0, c[0x0][0x28c] ;  /* 0x0000a300ff007b82 */ /* 0x000e220000000800 */
[----:B------:R-:W-:Y:S01]  /*b240*/  ULDC UR5, c[0x0][0x658] ;  /* 0x0001960000057ab9 */ /* 0x000fe20000000800 */
[----:B------:R-:W-:Y:S01]  /*b250*/  UMOV UR7, 0xffffffff ;  /* 0xffffffff00077882 */ /* 0x000fe20000000000 */
[----:B------:R-:W-:Y:S01]  /*b260*/  ULDC UR6, c[0x0][0xc] ;  /* 0x0000030000067ab9 */ /* 0x000fe20000000800 */
[----:B------:R-:W-:Y:S01]  /*b270*/  USHF.L.U32 UR9, UR7, UR5, URZ ;  /* 0x0000000507097299 */ /* 0x000fe2000800063f */
[C---:B------:R-:W-:Y:S01]  /*b280*/  LOP3.LUT P2, RZ, R18.reuse, 0x7f, RZ, 0xc0, !PT ;  /* 0x0000007f12ff7812 */ /* 0x040fe2000784c0ff */
[----:B------:R-:W-:Y:S01]  /*b290*/  UMOV UR8, 0x1 ;  /* 0x0000000100087882 */ /* 0x000fe20000000000 */
[----:B------:R-:W-:Y:S01]  /*b2a0*/  ULDC UR7, c[0x0][0x10] ;  /* 0x0000040000077ab9 */ /* 0x000fe20000000800 */
[----:B------:R-:W-:Y:S01]  /*b2b0*/  LOP3.LUT P0, RZ, R18, 0x1f, RZ, 0xc0, !PT ;  /* 0x0000001f12ff7812 */ /* 0x000fe2000780c0ff */
[----:B------:R-:W-:Y:S01]  /*b2c0*/  UIMAD.WIDE.U32 UR6, UR6, UR7, URZ ;  /* 0x00000007060672a5 */ /* 0x000fe2000f8e003f */
[----:B------:R-:W-:Y:S01]  /*b2d0*/  BSSY B0, `(.L_x_288) ;  /* 0x00000d8000007945 */ /* 0x000fe20003800000 */
[----:B------:R-:W-:Y:S01]  /*b2e0*/  USHF.L.U32 UR5, UR8, UR5, URZ ;  /* 0x0000000508057299 */ /* 0x000fe2000800063f */
[----:B------:R-:W-:Y:S01]  /*b2f0*/  IMAD.MOV.U32 R11, RZ, RZ, 0x1 ;  /* 0x00000001ff0b7424 */ /* 0x000fe200078e00ff */
[----:B------:R-:W-:Y:S01]  /*b300*/  LOP3.LUT R18, R19, 0x2, RZ, 0xfc, !PT ;  /* 0x0000000213127812 */ /* 0x000fe200078efcff */
[----:B------:R-:W-:Y:S01]  /*b310*/  ULDC UR8, c[0x0][0x14] ;  /* 0x0000050000087ab9 */ /* 0x000fe20000000800 */
[----:B------:R-:W-:Y:S01]  /*b320*/  PLOP3.LUT P0, PT, P0, P2, PT, 0x8a, 0x0 ;  /* 0x000000000000781c */ /* 0x000fe20000705172 */
[----:B------:R-:W-:-:S02]  /*b330*/  UIMAD.WIDE.U32 UR30, UR6, UR8, URZ ;  /* 0x00000008061e72a5 */ /* 0x000fc4000f8e003f */
[----:B------:R-:W-:Y:S01]  /*b340*/  UIMAD UR7, UR7, UR8, URZ ;  /* 0x00000008070772a4 */ /* 0x000fe2000f8e023f */
[----:B------:R-:W-:Y:S01]  /*b350*/  ULDC UR4, c[0x0][0x600] ;  /* 0x0001800000047ab9 */ /* 0x000fe20000000800 */
[----:B------:R-:W-:Y:S02]  /*b360*/  ULOP3.LUT UR6, URZ, UR9, URZ, 0x33, !UPT ;  /* 0x000000093f067292 */ /* 0x000fe4000f8e333f */
[----:B------:R-:W-:Y:S01]  /*b370*/  UIADD3 UR4, UR4, -0x1, URZ ;  /* 0xffffffff04047890 */ /* 0x000fe2000fffe03f */
[----:B0-----:R-:W-:Y:S01]  /*b380*/  VIADD R0, R0, 0x3f ;  /* 0x0000003f00007836 */ /* 0x001fe20000000000 */
[----:B------:R-:W-:Y:S01]  /*b390*/  UIADD3 UR7, UR31, UR7, URZ ;  /* 0x000000071f077290 */ /* 0x000fe2000fffe03f */
[----:B------:R-:W-:-:S03]  /*b3a0*/  ULDC.64 UR38, c[0x0][0x198] ;  /* 0x0000660000267ab9 */ /* 0x000fc60000000a00 */
[----:B------:R-:W-:-:S04]  /*b3b0*/  SHF.R.S32.HI R3, RZ, 0x1f, R0 ;  /* 0x0000001fff037819 */ /* 0x000fc80000011400 */
[----:B------:R-:W-:Y:S02]  /*b3c0*/  LEA.HI R3, R3, R0, RZ, 0x6 ;  /* 0x0000000003037211 */ /* 0x000fe400078f30ff */
[----:B------:R-:W-:Y:S02]  /*b3d0*/  MOV R0, RZ ;  /* 0x000000ff00007202 */ /* 0x000fe40000000f00 */
[----:B------:R-:W-:Y:S01]  /*b3e0*/  SHF.R.S32.HI R13, RZ, 0x6, R3 ;  /* 0x00000006ff0d7819 */ /* 0x000fe20000011403 */
[----:B------:R-:W-:-:S04]  /*b3f0*/  IMAD.MOV.U32 R3, RZ, RZ, 0x1 ;  /* 0x00000001ff037424 */ /* 0x000fc800078e00ff */
[----:B------:R-:W-:-:S07]  /*b400*/  VIADD R10, R13, 0x1 ;  /* 0x000000010d0a7836 */ /* 0x000fce0000000000 */
.L_x_300:
[----:B------:R-:W-:-:S03]  /*b410*/  UMOV UR8, 0xffffffff ;  /* 0xffffffff00087882 */ /* 0x000fc60000000000 */
[----:B------:R-:W-:Y:S05]  /*b420*/  BRA.DIV UR8, `(.L_x_289) ;  /* 0x0000000e08f87947 */ /* 0x000fea000b800000 */
[----:B------:R-:W-:-:S13]  /*b430*/  ELECT P6, URZ, PT ;  /* 0x00000000003f782f */ /* 0x000fda00038c0000 */
.L_x_311:
[----:B------:R-:W-:Y:S04]  /*b440*/  BSSY B1, `(.L_x_290) ;  /* 0x000004e000017945 */ /* 0x000fe80003800000 */
[----:B------:R-:W-:Y:S05]  /*b450*/  @!P6 BRA `(.L_x_291) ;  /* 0x000000040030e947 */ /* 0x000fea0003800000 */
[----:B------:R-:W0:Y:S02]  /*b460*/  LDC R4, c[0x0][0x28c] ;  /* 0x0000a300ff047b82 */ /* 0x000e240000000800 */
[----:B0-----:R-:W-:-:S13]  /*b470*/  ISETP.GE.AND P1, PT, R4, 0x1, PT ;  /* 0x000000010400780c */ /* 0x001fda0003f26270 */
[----:B------:R-:W-:Y:S05]  /*b480*/  @!P1 BRA `(.L_x_291) ;  /* 0x0000000400249947 */ /* 0x000fea0003800000 */
[----:B------:R-:W-:Y:S01]  /*b490*/  IMAD.SHL.U32 R14, R7, 0x100, RZ ;  /* 0x00000100070e7824 */ /* 0x000fe200078e00ff */
[----:B------:R-:W-:Y:S01]  /*b4a0*/  MOV R6, R0 ;  /* 0x0000000000067202 */ /* 0x000fe20000000f00 */
[----:B------:R-:W-:Y:S02]  /*b4b0*/  IMAD.SHL.U32 R15, R9, 0x80, RZ ;  /* 0x00000080090f7824 */ /* 0x000fe400078e00ff */
[----:B------:R-:W-:Y:S02]  /*b4c0*/  IMAD.MOV.U32 R20, RZ, RZ, RZ ;  /* 0x000000ffff147224 */ /* 0x000fe400078e00ff */
[----:B------:R-:W-:Y:S02]  /*b4d0*/  IMAD.MOV.U32 R4, RZ, RZ, R10 ;  /* 0x000000ffff047224 */ /* 0x000fe400078e000a */
[----:B------:R-:W-:Y:S02]  /*b4e0*/  IMAD.MOV.U32 R5, RZ, RZ, R3 ;  /* 0x000000ffff057224 */ /* 0x000fe400078e0003 */
[----:B------:R-:W-:-:S02]  /*b4f0*/  VIADD R22, R14, 0x40 ;  /* 0x000000400e167836 */ /* 0x000fc40000000000 */
[C---:B------:R-:W-:Y:S02]  /*b500*/  VIADD R23, R14.reuse, 0x80 ;  /* 0x000000800e177836 */ /* 0x040fe40000000000 */
[----:B------:R-:W-:-:S07]  /*b510*/  VIADD R24, R14, 0xc0 ;  /* 0x000000c00e187836 */ /* 0x000fce0000000000 */
.L_x_295:
[----:B------:R-:W0:Y:S01]  /*b520*/  S2R R12, SR_CgaCtaId ;  /* 0x00000000000c7919 */ /* 0x000e220000008800 */
[----:B------:R-:W-:Y:S01]  /*b530*/  MOV R7, 0x400 ;  /* 0x0000040000077802 */ /* 0x000fe20000000f00 */
[----:B------:R-:W1:Y:S03]  /*b540*/  @!P2 LDC R9, c[0x0][0x500] ;  /* 0x00014000ff09ab82 */ /* 0x000e660000000800 */
[----:B0-----:R-:W-:Y:S02]  /*b550*/  LEA R21, R12, R7, 0x18 ;  /* 0x000000070c157211 */ /* 0x001fe400078ec0ff */
[----:B------:R-:W-:-:S03]  /*b560*/  SHF.L.U32 R7, R5, 0x1f, RZ ;  /* 0x0000001f05077819 */ /* 0x000fc600000006ff */
[----:B------:R-:W-:-:S04]  /*b570*/  IMAD R12, R6, 0x8, R21 ;  /* 0x00000008060c7824 */ /* 0x000fc800078e0215 */
[----:B------:R-:W0:Y:S02]  /*b580*/  SYNCS.PHASECHK.TRANS64.TRYWAIT P1, [R12+URZ+0x20], R7 ;  /* 0x000020070c0075a7 */ /* 0x000e24000802017f */
[----:B01----:R-:W-:Y:S05]  /*b590*/  @!P1 BRA `(.L_x_292) ;  /* 0x0000000c00bc9947 */ /* 0x003fea0003800000 */
.L_x_312:
[----:B0-----:R-:W-:Y:S01]  /*b5a0*/  PRMT R7, R18, 0x9910, RZ ;  /* 0x0000991012077816 */ /* 0x001fe200000000ff */
[----:B------:R0:W-:Y:S03]  /*b5b0*/  @!P2 SYNCS.ARRIVE.TRANS64 RZ, [R12+URZ], R9 ;  /* 0x000000090cffa9a7 */ /* 0x0001e6000800003f */
[----:B------:R-:W-:-:S13]  /*b5c0*/  ISETP.NE.AND P1, PT, R7, 0x2, PT ;  /* 0x000000020700780c */ /* 0x000fda0003f25270 */
[----:B0-----:R-:W-:Y:S05]  /*b5d0*/  @P1 BRA `(.L_x_293) ;  /* 0x0000000000041947 */ /* 0x001fea0003800000 */
[----:B------:R-:W-:Y:S01]  /*b5e0*/  BPT.TRAP 0x1 ;  /* 0x000000040000795c */ /* 0x000fe20000300000 */
.L_x_293:
[----:B------:R-:W-:Y:S05]  /*b5f0*/  @P0 BRA `(.L_x_294) ;  /* 0x0000000000040947 */ /* 0x000fea0003800000 */
[----:B------:R-:W-:Y:S01]  /*b600*/  BPT.TRAP 0x1 ;  /* 0x000000040000795c */ /* 0x000fe20000300000 */
.L_x_294:
[--C-:B------:R-:W-:Y:S01]  /*b610*/  IMAD R7, R6, 0x8000, R21.reuse ;  /* 0x0000800006077824 */ /* 0x100fe200078e0215 */
[----:B------:R-:W-:Y:S01]  /*b620*/  R2UR UR41, R12 ;  /* 0x000000000c2972ca */ /* 0x000fe200000e0000 */
[----:B------:R-:W-:Y:S01]  /*b630*/  IMAD R21, R6, 0x4000, R21 ;  /* 0x0000400006157824 */ /* 0x000fe200078e0215 */
[----:B------:R-:W-:Y:S01]  /*b640*/  R2UR UR43, R20 ;  /* 0x00000000142b72ca */ /* 0x000fe200000e0000 */
[----:B------:R-:W-:Y:S01]  /*b650*/  UIADD3 UR14, UP0, UR38, 0xf0, URZ ;  /* 0x000000f0260e7890 */ /* 0x000fe2000ff1e03f */
[----:B------:R-:W-:Y:S01]  /*b660*/  R2UR UR16, R7 ;  /* 0x00000000071072ca */ /* 0x000fe200000e0000 */
[----:B------:R-:W-:Y:S01]  /*b670*/  VIADD R4, R4, 0xffffffff ;  /* 0xffffffff04047836 */ /* 0x000fe20000000000 */
[----:B------:R-:W-:Y:S01]  /*b680*/  R2UR UR8, R21 ;  /* 0x00000000150872ca */ /* 0x000fe200000e0000 */
[----:B------:R-:W-:Y:S01]  /*b690*/  UIADD3 UR46, UP1, UR38, 0x1f0, URZ ;  /* 0x000001f0262e7890 */ /* 0x000fe2000ff3e03f */
[----:B------:R-:W-:Y:S01]  /*b6a0*/  R2UR UR44, R8 ;  /* 0x00000000082c72ca */ /* 0x000fe200000e0000 */
[----:B------:R-:W-:Y:S01]  /*b6b0*/  UIADD3.X UR15, URZ, UR39, URZ, UP0, !UPT ;  /* 0x000000273f0f7290 */ /* 0x000fe200087fe43f */
[----:B------:R-:W-:Y:S01]  /*b6c0*/  R2UR UR42, R14 ;  /* 0x000000000e2a72ca */ /* 0x000fe200000e0000 */
[----:B------:R-:W-:Y:S01]  /*b6d0*/  UIADD3.X UR47, URZ, UR39, URZ, UP1, !UPT ;  /* 0x000000273f2f7290 */ /* 0x000fe20008ffe43f */
[----:B------:R-:W-:Y:S01]  /*b6e0*/  R2UR UR34, R22 ;  /* 0x00000000162272ca */ /* 0x000fe200000e0000 */
[----:B------:R-:W-:Y:S01]  /*b6f0*/  UMOV UR22, 0x0 ;  /* 0x0000000000167882 */ /* 0x000fe20000000000 */
[----:B------:R-:W-:Y:S01]  /*b700*/  R2UR UR26, R23 ;  /* 0x00000000171a72ca */ /* 0x000fe200000e0000 */
[----:B------:R-:W-:Y:S01]  /*b710*/  UMOV UR23, 0x10000000 ;  /* 0x1000000000177882 */ /* 0x000fe20000000000 */
[----:B------:R-:W-:Y:S01]  /*b720*/  R2UR UR18, R24 ;  /* 0x00000000181272ca */ /* 0x000fe200000e0000 */
[----:B------:R-:W-:Y:S01]  /*b730*/  UIADD3 UR40, UR16, 0x100, URZ ;  /* 0x0000010010287890 */ /* 0x000fe2000fffe03f */
[----:B------:R-:W-:Y:S01]  /*b740*/  R2UR UR11, R15 ;  /* 0x000000000f0b72ca */ /* 0x000fe200000e0000 */
[----:B------:R-:W-:Y:S01]  /*b750*/  UIADD3 UR32, UR16, 0x2100, URZ ;  /* 0x0000210010207890 */ /* 0x000fe2000fffe03f */
[----:B------:R-:W-:Y:S01]  /*b760*/  ISETP.GT.AND P3, PT, R4, 0x1, PT ;  /* 0x000000010400780c */ /* 0x000fe20003f64270 */
[----:B------:R-:W-:Y:S01]  /*b770*/  UIADD3 UR24, UR16, 0x4100, URZ ;  /* 0x0000410010187890 */ /* 0x000fe2000fffe03f */
[----:B------:R-:W-:Y:S01]  /*b780*/  IADD3 R6, R6, 0x1, RZ ;  /* 0x0000000106067810 */ /* 0x000fe20007ffe0ff */
[----:B------:R-:W-:Y:S01]  /*b790*/  UIADD3 UR16, UR16, 0x6100, URZ ;  /* 0x0000610010107890 */ /* 0x000fe2000fffe03f */
[----:B------:R-:W-:Y:S01]  /*b7a0*/  VIADD R20, R20, 0x40 ;  /* 0x0000004014147836 */ /* 0x000fe20000000000 */
[----:B------:R-:W-:Y:S01]  /*b7b0*/  UIADD3 UR8, UR8, 0x20100, URZ ;  /* 0x0002010008087890 */ /* 0x000fe2000fffe03f */
[C---:B------:R-:W-:Y:S01]  /*b7c0*/  ISETP.NE.AND P1, PT, R6.reuse, 0x4, PT ;  /* 0x000000040600780c */ /* 0x040fe20003f25270 */
[----:B------:R-:W-:Y:S01]  /*b7d0*/  UMOV UR33, UR41 ;  /* 0x0000002900217c82 */ /* 0x000fe20008000000 */
[----:B------:R-:W-:Y:S01]  /*b7e0*/  UMOV UR35, UR43 ;  /* 0x0000002b00237c82 */ /* 0x000fe20008000000 */
[----:B------:R-:W-:Y:S01]  /*b7f0*/  UMOV UR36, UR44 ;  /* 0x0000002c00247c82 */ /* 0x000fe20008000000 */
[----:B------:R-:W-:Y:S01]  /*b800*/  UMOV UR25, UR41 ;  /* 0x0000002900197c82 */ /* 0x000fe20008000000 */
[----:B------:R-:W-:Y:S01]  /*b810*/  UMOV UR27, UR43 ;  /* 0x0000002b001b7c82 */ /* 0x000fe20008000000 */
[----:B------:R-:W-:Y:S01]  /*b820*/  UMOV UR28, UR44 ;  /* 0x0000002c001c7c82 */ /* 0x000fe20008000000 */
[----:B------:R0:W-:Y:S01]  /*b830*/  UTMALDG.3D [UR40], [UR14], desc[UR22] ;  /* 0x000016280e0075b4 */ /* 0x0001e20008011000 */
[----:B------:R-:W-:Y:S01]  /*b840*/  UMOV UR17, UR41 ;  /* 0x0000002900117c82 */ /* 0x000fe20008000000 */
[----:B------:R-:W-:Y:S01]  /*b850*/  UMOV UR19, UR43 ;  /* 0x0000002b00137c82 */ /* 0x000fe20008000000 */
[----:B------:R-:W-:Y:S01]  /*b860*/  UMOV UR20, UR44 ;  /* 0x0000002c00147c82 */ /* 0x000fe20008000000 */
[----:B------:R-:W-:Y:S01]  /*b870*/  UMOV UR9, UR41 ;  /* 0x0000002900097c82 */ /* 0x000fe20008000000 */
[----:B------:R-:W-:Y:S01]  /*b880*/  UMOV UR10, UR43 ;  /* 0x0000002b000a7c82 */ /* 0x000fe20008000000 */
[----:B------:R-:W-:Y:S01]  /*b890*/  UMOV UR12, UR44 ;  /* 0x0000002c000c7c82 */ /* 0x000fe20008000000 */
[----:B------:R-:W-:Y:S01]  /*b8a0*/  SEL R12, RZ, 0x1, P1 ;  /* 0x00000001ff0c7807 */ /* 0x000fe20000800000 */
[----:B------:R0:W-:Y:S01]  /*b8b0*/  UTMALDG.3D [UR32], [UR14], desc[UR22] ;  /* 0x000016200e0075b4 */ /* 0x0001e20008011000 */
[----:B------:R-:W-:-:S02]  /*b8c0*/  SEL R6, R6, RZ, P1 ;  /* 0x000000ff06067207 */ /* 0x000fc40000800000 */
[----:B------:R-:W-:Y:S01]  /*b8d0*/  LOP3.LUT R5, R5, R12, RZ, 0x3c, !PT ;  /* 0x0000000c05057212 */ /* 0x000fe200078e3cff */
[----:B------:R0:W-:Y:S01]  /*b8e0*/  UTMALDG.3D [UR24], [UR14], desc[UR22] ;  /* 0x000016180e0075b4 */ /* 0x0001e20008011000 */
[----:B------:R0:W-:Y:S01]  /*b8f0*/  UTMALDG.3D [UR16], [UR14], desc[UR22] ;  /* 0x000016100e0075b4 */ /* 0x0001e20008011000 */
[----:B------:R0:W-:Y:S02]  /*b900*/  UTMALDG.3D [UR8], [UR46], desc[UR22] ;  /* 0x000016082e0075b4 */ /* 0x0001e40008011000 */
[----:B0-----:R-:W-:Y:S05]  /*b910*/  @P3 BRA `(.L_x_295) ;  /* 0xfffffffc00003947 */ /* 0x001fea000383ffff */
.L_x_291:
[----:B------:R-:W-:Y:S05]  /*b920*/  BSYNC B1 ;  /* 0x0000000000017941 */ /* 0x000fea0003800000 */
.L_x_290:
[----:B------:R-:W-:Y:S01]  /*b930*/  LOP3.LUT P3, RZ, R11, 0xff, RZ, 0xc0, !PT ;  /* 0x000000ff0bff7812 */ /* 0x000fe2000786c0ff */
[----:B------:R-:W-:Y:S01]  /*b940*/  IMAD.IADD R0, R13, 0x1, R0 ;  /* 0x000000010d007824 */ /* 0x000fe200078e0200 */
[----:B------:R-:W-:Y:S01]  /*b950*/  IADD3 R16, P4, R16, UR30, RZ ;  /* 0x0000001e10107c10 */ /* 0x000fe2000ff9e0ff */
[----:B------:R-:W-:Y:S01]  /*b960*/  ULDC.64 UR8, c[0x0][0x650] ;  /* 0x0001940000087ab9 */ /* 0x000fe20000000a00 */
[----:B------:R-:W-:Y:S01]  /*b970*/  BSSY B1, `(.L_x_296) ;  /* 0x000006b000017945 */ /* 0x000fe20003800000 */
[----:B------:R-:W-:Y:S01]  /*b980*/  IMAD.MOV.U32 R7, RZ, RZ, -0x1 ;  /* 0xffffffffff077424 */ /* 0x000fe200078e00ff */
[----:B------:R-:W-:Y:S01]  /*b990*/  SHF.R.U32.HI R4, RZ, 0x2, R0 ;  /* 0x00000002ff047819 */ /* 0x000fe20000011600 */
[----:B------:R-:W-:Y:S01]  /*b9a0*/  IMAD.MOV.U32 R9, RZ, RZ, -0x1 ;  /* 0xffffffffff097424 */ /* 0x000fe200078e00ff */
[----:B------:R-:W-:Y:S01]  /*b9b0*/  ISETP.GT.U32.AND P1, PT, R0, 0x3, PT ;  /* 0x000000030000780c */ /* 0x000fe20003f24070 */
[----:B------:R-:W-:Y:S01]  /*b9c0*/  IMAD.MOV.U32 R8, RZ, RZ, -0x1 ;  /* 0xffffffffff087424 */ /* 0x000fe200078e00ff */
[----:B------:R-:W-:-:S02]  /*b9d0*/  LOP3.LUT R4, R4, 0x1, RZ, 0xc0, !PT ;  /* 0x0000000104047812 */ /* 0x000fc400078ec0ff */
[----:B------:R-:W-:Y:S01]  /*b9e0*/  ISETP.LT.U32.AND P1, PT, R13, 0x4, P1 ;  /* 0x000000040d00780c */ /* 0x000fe20000f21070 */
[----:B------:R-:W0:Y:S01]  /*b9f0*/  @P3 S2R R6, SR_CgaCtaId ;  /* 0x0000000000063919 */ /* 0x000e220000008800 */
[----:B------:R-:W-:Y:S02]  /*ba00*/  @P3 MOV R5, 0x400 ;  /* 0x0000040000053802 */ /* 0x000fe40000000f00 */
[----:B------:R-:W-:Y:S02]  /*ba10*/  IADD3.X R17, R17, UR7, RZ, P4, !PT ;  /* 0x0000000711117c10 */ /* 0x000fe4000a7fe4ff */
[----:B------:R-:W-:Y:S02]  /*ba20*/  ISETP.GE.U32.AND P4, PT, R16, UR8, PT ;  /* 0x0000000810007c0c */ /* 0x000fe4000bf86070 */
[----:B------:R-:W-:Y:S02]  /*ba30*/  LOP3.LUT R0, R0, 0x3, RZ, 0xc0, !PT ;  /* 0x0000000300007812 */ /* 0x000fe400078ec0ff */
[----:B------:R-:W-:-:S02]  /*ba40*/  PRMT R11, RZ, 0x7610, R11 ;  /* 0x00007610ff0b7816 */ /* 0x000fc4000000000b */
[----:B0-----:R-:W-:-:S04]  /*ba50*/  @P3 LEA R5, R6, R5, 0x18 ;  /* 0x0000000506053211 */ /* 0x001fc800078ec0ff */
[----:B------:R0:W-:Y:S01]  /*ba60*/  @P3 SYNCS.ARRIVE.TRANS64.A1T0 RZ, [R5+URZ+0x58], RZ ;  /* 0x000058ff05ff39a7 */ /* 0x0001e2000810003f */
[----:B------:R-:W-:Y:S02]  /*ba70*/  ISETP.NE.U32.AND P3, PT, R4, 0x1, PT ;  /* 0x000000010400780c */ /* 0x000fe40003f65070 */
[----:B------:R-:W-:Y:S02]  /*ba80*/  SEL R4, RZ, 0x1, !P1 ;  /* 0x00000001ff047807 */ /* 0x000fe40004800000 */
[----:B------:R-:W-:Y:S02]  /*ba90*/  ISETP.GE.U32.AND.EX P1, PT, R17, UR9, PT, P4 ;  /* 0x0000000911007c0c */ /* 0x000fe4000bf26140 */
[----:B------:R-:W-:-:S04]  /*baa0*/  ISETP.GT.U32.AND P3, PT, R13, 0x3, !P3 ;  /* 0x000000030d00780c */ /* 0x000fc80005f64070 */
[----:B0-----:R-:W-:-:S04]  /*bab0*/  SEL R5, RZ, 0x1, !P3 ;  /* 0x00000001ff057807 */ /* 0x001fc80005800000 */
[--C-:B------:R-:W-:Y:S02]  /*bac0*/  LOP3.LUT R3, R5, R3, R4.reuse, 0x96, !PT ;  /* 0x0000000305037212 */ /* 0x100fe400078e9604 */
[----:B------:R-:W-:Y:S01]  /*bad0*/  PRMT R4, RZ, 0x7610, R4 ;  /* 0x00007610ff047816 */ /* 0x000fe20000000004 */
[----:B------:R-:W-:Y:S06]  /*bae0*/  @P1 BRA `(.L_x_297) ;  /* 0x00000004004c1947 */ /* 0x000fec0003800000 */
[----:B------:R-:W-:Y:S01]  /*baf0*/  ULDC.64 UR8, c[0x0][0x628] ;  /* 0x00018a0000087ab9 */ /* 0x000fe20000000a00 */
[----:B------:R-:W0:Y:S01]  /*bb00*/  S2R R14, SR_CTAID.X ;  /* 0x00000000000e7919 */ /* 0x000e220000002500 */
[----:B------:R-:W-:Y:S01]  /*bb10*/  ISETP.NE.U32.AND P1, PT, RZ, UR8, PT ;  /* 0x00000008ff007c0c */ /* 0x000fe2000bf25070 */
[----:B------:R-:W-:Y:S01]  /*bb20*/  ULDC UR11, c[0x0][0x630] ;  /* 0x00018c00000b7ab9 */ /* 0x000fe20000000800 */
[----:B------:R-:W-:Y:S01]  /*bb30*/  MOV R4, R16 ;  /* 0x0000001000047202 */ /* 0x000fe20000000f00 */
[----:B------:R-:W1:Y:S01]  /*bb40*/  S2R R12, SR_CTAID.Y ;  /* 0x00000000000c7919 */ /* 0x000e620000002600 */
[----:B------:R-:W-:Y:S01]  /*bb50*/  ISETP.NE.AND.EX P1, PT, RZ, UR9, PT, P1 ;  /* 0x00000009ff007c0c */ /* 0x000fe2000bf25310 */
[----:B------:R-:W-:-:S12]  /*bb60*/  IMAD.MOV.U32 R5, RZ, RZ, R17 ;  /* 0x000000ffff057224 */ /* 0x000fd800078e0011 */
[----:B------:R-:W-:Y:S05]  /*bb70*/  @!P1 BRA `(.L_x_298) ;  /* 0x0000000000289947 */ /* 0x000fea0003800000 */
[----:B------:R-:W-:Y:S02]  /*bb80*/  ULDC UR10, c[0x0][0x634] ;  /* 0x00018d00000a7ab9 */ /* 0x000fe40000000800 */
[----:B------:R-:W-:-:S05]  /*bb90*/  IADD3 R9, P1, R16, UR10, RZ ;  /* 0x0000000a10097c10 */ /* 0x000fca000ff3e0ff */
[----:B------:R-:W-:-:S04]  /*bba0*/  IMAD.X R15, RZ, RZ, R17, P1 ;  /* 0x000000ffff0f7224 */ /* 0x000fc800008e0611 */
[----:B------:R-:W-:-:S04]  /*bbb0*/  IMAD.WIDE.U32 R6, R15, UR8, RZ ;  /* 0x000000080f067c25 */ /* 0x000fc8000f8e00ff */
[----:B------:R-:W-:-:S04]  /*bbc0*/  IMAD.WIDE.U32 R6, P1, R9, UR9, R6 ;  /* 0x0000000909067c25 */ /* 0x000fc8000f820006 */
[----:B------:R-:W-:-:S04]  /*bbd0*/  IMAD.WIDE.U32 R8, R9, UR8, RZ ;  /* 0x0000000809087c25 */ /* 0x000fc8000f8e00ff */
[----:B------:R-:W-:Y:S01]  /*bbe0*/  IMAD.X R5, RZ, RZ, RZ, P1 ;  /* 0x000000ffff057224 */ /* 0x000fe200008e06ff */
[----:B------:R-:W-:Y:S01]  /*bbf0*/  IADD3 RZ, P1, R9, R6, RZ ;  /* 0x0000000609ff7210 */ /* 0x000fe20007f3e0ff */
[----:B------:R-:W-:-:S04]  /*bc00*/  IMAD.MOV.U32 R4, RZ, RZ, R7 ;  /* 0x000000ffff047224 */ /* 0x000fc800078e0007 */
[----:B------:R-:W-:-:S08]  /*bc10*/  IMAD.WIDE.U32.X R4, R15, UR9, R4, P1 ;  /* 0x000000090f047c25 */ /* 0x000fd000088e0404 */
.L_x_298:
[--C-:B------:R-:W-:Y:S01]  /*bc20*/  SHF.R.U64 R8, R4, UR11, R5.reuse ;  /* 0x0000000b04087c19 */ /* 0x100fe20008001205 */
[----:B------:R-:W-:Y:S01]  /*bc30*/  ULDC.64 UR8, c[0x0][0x620] ;  /* 0x0001880000087ab9 */ /* 0x000fe20000000a00 */
[----:B------:R-:W-:Y:S01]  /*bc40*/  SHF.R.U32.HI R4, RZ, UR11, R5 ;  /* 0x0000000bff047c19 */ /* 0x000fe20008011605 */
[----:B------:R-:W2:Y:S01]  /*bc50*/  LDC R25, c[0x0][0x144] ;  /* 0x00005100ff197b82 */ /* 0x000ea20000000800 */
[----:B------:R-:W-:Y:S01]  /*bc60*/  IADD3 R7, P1, RZ, -R8, RZ ;  /* 0x80000008ff077210 */ /* 0x000fe20007f3e0ff */
[----:B------:R-:W-:Y:S01]  /*bc70*/  ULDC.64 UR12, c[0x0][0x640] ;  /* 0x00019000000c7ab9 */ /* 0x000fe20000000a00 */
[----:B0-----:R-:W-:Y:S01]  /*bc80*/  I2FP.F32.U32 R9, R14 ;  /* 0x0000000e00097245 */ /* 0x001fe20000201000 */
[----:B------:R-:W-:Y:S02]  /*bc90*/  ULDC UR10, c[0x0][0x608] ;  /* 0x00018200000a7ab9 */ /* 0x000fe40000000800 */
[----:B------:R-:W-:Y:S01]  /*bca0*/  IMAD.X R4, RZ, RZ, ~R4, P1 ;  /* 0x000000ffff047224 */ /* 0x000fe200008e0e04 */
[----:B------:R-:W-:Y:S01]  /*bcb0*/  ISETP.NE.U32.AND P1, PT, RZ, UR12, PT ;  /* 0x0000000cff007c0c */ /* 0x000fe2000bf25070 */
[----:B------:R-:W0:Y:S02]  /*bcc0*/  LDC R21, c[0x0][0x148] ;  /* 0x00005200ff157b82 */ /* 0x000e240000000800 */
[----:B------:R-:W-:Y:S01]  /*bcd0*/  IMAD R6, R4, UR8, RZ ;  /* 0x0000000804067c24 */ /* 0x000fe2000f8e02ff */
[----:B------:R-:W-:Y:S01]  /*bce0*/  ISETP.NE.AND.EX P1, PT, RZ, UR13, PT, P1 ;  /* 0x0000000dff007c0c */ /* 0x000fe2000bf25310 */
[----:B------:R-:W-:Y:S01]  /*bcf0*/  IMAD.WIDE.U32 R4, R7, UR8, R16 ;  /* 0x0000000807047c25 */ /* 0x000fe2000f8e0010 */
[----:B------:R-:W-:-:S03]  /*bd00*/  ULDC UR8, c[0x0][0x150] ;  /* 0x0000540000087ab9 */ /* 0x000fc60000000800 */
[----:B------:R-:W-:Y:S02]  /*bd10*/  IMAD R7, R7, UR9, R6 ;  /* 0x0000000907077c24 */ /* 0x000fe4000f8e0206 */
[----:B------:R-:W-:Y:S01]  /*bd20*/  FMUL R6, R9, UR8 ;  /* 0x0000000809067c20 */ /* 0x000fe20008400000 */
[----:B------:R-:W-:Y:S01]  /*bd30*/  ULDC UR8, c[0x0][0x618] ;  /* 0x0001860000087ab9 */ /* 0x000fe20000000800 */
[----:B------:R-:W-:Y:S01]  /*bd40*/  ULDC UR9, c[0x0][0x154] ;  /* 0x0000550000097ab9 */ /* 0x000fe20000000800 */
[----:B------:R-:W-:-:S03]  /*bd50*/  IMAD.IADD R5, R5, 0x1, R7 ;  /* 0x0000000105057824 */ /* 0x000fc600078e0207 */
[----:B------:R-:W3:Y:S02]  /*bd60*/  F2I.U32.TRUNC.NTZ R6, R6 ;  /* 0x0000000600067305 */ /* 0x000ee4000020f000 */
[----:B------:R-:W-:Y:S02]  /*bd70*/  SHF.R.U64 R9, R4, UR8, R5 ;  /* 0x0000000804097c19 */ /* 0x000fe40008001205 */
[----:B-1----:R-:W-:-:S05]  /*bd80*/  I2FP.F32.U32 R4, R12 ;  /* 0x0000000c00047245 */ /* 0x002fca0000201000 */
[----:B------:R-:W-:Y:S01]  /*bd90*/  FMUL R22, R4, UR9 ;  /* 0x0000000904167c20 */ /* 0x000fe20008400000 */
[----:B------:R-:W-:Y:S01]  /*bda0*/  SHF.R.U32.HI R4, RZ, UR8, R5 ;  /* 0x00000008ff047c19 */ /* 0x000fe20008011605 */
[----:B------:R-:W-:-:S03]  /*bdb0*/  ULDC UR8, c[0x0][0x658] ;  /* 0x0001960000087ab9 */ /* 0x000fc60000000800 */
[--C-:B------:R-:W-:Y:S01]  /*bdc0*/  SHF.R.U64 R20, R9, UR10, R4.reuse ;  /* 0x0000000a09147c19 */ /* 0x100fe20008001204 */
[----:B------:R-:W1:Y:S01]  /*bdd0*/  F2I.U32.TRUNC.NTZ R22, R22 ;  /* 0x0000001600167305 */ /* 0x000e62000020f000 */
[----:B------:R-:W-:Y:S02]  /*bde0*/  SHF.R.U32.HI R5, RZ, UR10, R4 ;  /* 0x0000000aff057c19 */ /* 0x000fe40008011604 */
[----:B---3--:R-:W-:Y:S02]  /*bdf0*/  IADD3 R6, -R6, RZ, RZ ;  /* 0x000000ff06067210 */ /* 0x008fe40007ffe1ff */
[--C-:B------:R-:W-:Y:S02]  /*be00*/  SHF.R.U64 R15, R20, UR8, R5.reuse ;  /* 0x00000008140f7c19 */ /* 0x100fe40008001205 */
[----:B------:R-:W-:Y:S01]  /*be10*/  SHF.R.U32.HI R23, RZ, UR8, R5 ;  /* 0x00000008ff177c19 */ /* 0x000fe20008011605 */
[----:B--2---:R-:W-:Y:S02]  /*be20*/  IMAD R14, R25, R6, R14 ;  /* 0x00000006190e7224 */ /* 0x004fe400078e020e */
[----:B------:R-:W-:-:S02]  /*be30*/  IMAD.MOV.U32 R4, RZ, RZ, R15 ;  /* 0x000000ffff047224 */ /* 0x000fc400078e000f */
[----:B------:R-:W-:Y:S01]  /*be40*/  IMAD.MOV.U32 R5, RZ, RZ, R23 ;  /* 0x000000ffff057224 */ /* 0x000fe200078e0017 */
[----:B------:R-:W-:Y:S06]  /*be50*/  @!P1 BRA `(.L_x_299) ;  /* 0x0000000000289947 */ /* 0x000fec0003800000 */
[----:B------:R-:W-:Y:S02]  /*be60*/  ULDC UR8, c[0x0][0x64c] ;  /* 0x0001930000087ab9 */ /* 0x000fe40000000800 */
[----:B------:R-:W-:-:S05]  /*be70*/  IADD3 R5, P1, R15, UR8, RZ ;  /* 0x000000080f057c10 */ /* 0x000fca000ff3e0ff */
[----:B------:R-:W-:-:S04]  /*be80*/  IMAD.X R23, RZ, RZ, R23, P1 ;  /* 0x000000ffff177224 */ /* 0x000fc800008e0617 */
[----:B------:R-:W-:-:S04]  /*be90*/  IMAD.WIDE.U32 R6, R23, UR12, RZ ;  /* 0x0000000c17067c25 */ /* 0x000fc8000f8e00ff */
[----:B------:R-:W-:-:S04]  /*bea0*/  IMAD.WIDE.U32 R6, P1, R5, UR13, R6 ;  /* 0x0000000d05067c25 */ /* 0x000fc8000f820006 */
[----:B------:R-:W-:-:S04]  /*beb0*/  IMAD.WIDE.U32 R4, R5, UR12, RZ ;  /* 0x0000000c05047c25 */ /* 0x000fc8000f8e00ff */
[----:B------:R-:W-:Y:S01]  /*bec0*/  IMAD.MOV.U32 R4, RZ, RZ, R7 ;  /* 0x000000ffff047224 */ /* 0x000fe200078e0007 */
[----:B------:R-:W-:Y:S01]  /*bed0*/  IADD3 RZ, P3, R5, R6, RZ ;  /* 0x0000000605ff7210 */ /* 0x000fe20007f7e0ff */
[----:B------:R-:W-:-:S04]  /*bee0*/  IMAD.X R5, RZ, RZ, RZ, P1 ;  /* 0x000000ffff057224 */ /* 0x000fc800008e06ff */
[----:B------:R-:W-:-:S08]  /*bef0*/  IMAD.WIDE.U32.X R4, R23, UR13, R4, P3 ;  /* 0x0000000d17047c25 */ /* 0x000fd000098e0404 */
.L_x_299:
[----:B------:R-:W-:Y:S01]  /*bf00*/  ISETP.NE.AND P1, PT, R2, 0x1, PT ;  /* 0x000000010200780c */ /* 0x000fe20003f25270 */
[----:B------:R-:W-:Y:S01]  /*bf10*/  ULDC UR8, c[0x0][0x648] ;  /* 0x0001920000087ab9 */ /* 0x000fe20000000800 */
[----:B------:R-:W-:Y:S01]  /*bf20*/  LOP3.LUT R20, R20, UR6, RZ, 0xc0, !PT ;  /* 0x0000000614147c12 */ /* 0x000fe2000f8ec0ff */
[----:B-1----:R-:W-:Y:S01]  /*bf30*/  IMAD.MOV R22, RZ, RZ, -R22 ;  /* 0x000000ffff167224 */ /* 0x002fe200078e0a16 */
[----:B------:R-:W-:Y:S01]  /*bf40*/  SHF.R.U64 R5, R4, UR8, R5 ;  /* 0x0000000804057c19 */ /* 0x000fe20008001205 */
[----:B------:R-:W-:Y:S01]  /*bf50*/  ULDC UR8, c[0x0][0x638] ;  /* 0x00018e0000087ab9 */ /* 0x000fe20000000800 */
[----:B------:R-:W-:Y:S01]  /*bf60*/  LOP3.LUT R6, R9, UR4, RZ, 0xc0, !PT ;  /* 0x0000000409067c12 */ /* 0x000fe2000f8ec0ff */
[----:B------:R-:W-:Y:S01]  /*bf70*/  ULDC UR9, c[0x0][0x610] ;  /* 0x0001840000097ab9 */ /* 0x000fe20000000800 */
[C---:B------:R-:W-:Y:S01]  /*bf80*/  IADD3 R4, -R5.reuse, RZ, RZ ;  /* 0x000000ff05047210 */ /* 0x040fe20007ffe1ff */
[----:B------:R-:W-:-:S04]  /*bf90*/  IMAD R5, R5, UR5, R20 ;  /* 0x0000000505057c24 */ /* 0x000fc8000f8e0214 */
[----:B0-----:R-:W-:Y:S02]  /*bfa0*/  @P1 IMAD R14, R21, R22, R12 ;  /* 0x00000016150e1224 */ /* 0x001fe400078e020c */
[----:B------:R-:W-:Y:S01]  /*bfb0*/  IMAD R15, R4, UR8, R15 ;  /* 0x00000008040f7c24 */ /* 0x000fe2000f8e020f */
[----:B------:R-:W-:Y:S01]  /*bfc0*/  ULDC UR8, c[0x0][0x600] ;  /* 0x0001800000087ab9 */ /* 0x000fe20000000800 */
[----:B------:R-:W-:Y:S02]  /*bfd0*/  IMAD R14, R5, UR9, R14 ;  /* 0x00000009050e7c24 */ /* 0x000fe4000f8e020e */
[----:B------:R-:W-:Y:S02]  /*bfe0*/  IMAD R15, R15, UR8, R6 ;  /* 0x000000080f0f7c24 */ /* 0x000fe4000f8e0206 */
[----:B------:R-:W-:-:S03]  /*bff0*/  IMAD.MOV.U32 R4, RZ, RZ, 0x1 ;  /* 0x00000001ff047424 */ /* 0x000fc600078e00ff */
[----:B------:R-:W-:Y:S02]  /*c000*/  SEL R9, R15, R14, !P1 ;  /* 0x0000000e0f097207 */ /* 0x000fe40004800000 */
[----:B------:R-:W-:-:S07]  /*c010*/  SEL R7, R14, R15, !P1 ;  /* 0x0000000f0e077207 */ /* 0x000fce0004800000 */
.L_x_297:
[----:B------:R-:W-:Y:S05]  /*c020*/  BSYNC B1 ;  /* 0x0000000000017941 */ /* 0x000fea0003800000 */
.L_x_296:
[----:B------:R-:W-:-:S13]  /*c030*/  LOP3.LUT P1, RZ, R4, 0xff, RZ, 0xc0, !PT ;  /* 0x000000ff04ff7812 */ /* 0x000fda000782c0ff */
[----:B------:R-:W-:Y:S05]  /*c040*/  @P1 BRA `(.L_x_300) ;  /* 0xfffffff000f01947 */ /* 0x000fea000383ffff */
[----:B------:R-:W-:Y:S05]  /*c050*/  BSYNC B0 ;  /* 0x0000000000007941 */ /* 0x000fea0003800000 */
.L_x_288:
[----:B------:R-:W-:-:S03]  /*c060*/  UMOV UR8, 0xffffffff ;  /* 0xffffffff00087882 */ /* 0x000fc60000000000 */
[----:B------:R-:W-:Y:S05]  /*c070*/  BRA.DIV UR8, `(.L_x_301) ;  /* 0x0000000608187947 */ /* 0x000fea000b800000 */
[----:B------:R-:W-:-:S13]  /*c080*/  ELECT P6, URZ, PT ;  /* 0x00000000003f782f */ /* 0x000fda00038c0000 */
.L_x_315:
[----:B------:R-:W-:Y:S04]  /*c090*/  BSSY B0, `(.L_x_302) ;  /* 0x000002b000007945 */ /* 0x000fe80003800000 */
[----:B------:R-:W-:Y:S05]  /*c0a0*/  @!P6 BRA `(.L_x_303) ;  /* 0x0000000000a4e947 */ /* 0x000fea0003800000 */
[----:B------:R-:W-:-:S04]  /*c0b0*/  LOP3.LUT R19, R19, 0x2, RZ, 0xfc, !PT ;  /* 0x0000000213137812 */ /* 0x000fc800078efcff */
[----:B------:R-:W-:-:S13]  /*c0c0*/  ISETP.NE.AND P0, PT, R19, 0x3, PT ;  /* 0x000000031300780c */ /* 0x000fda0003f05270 */
[----:B------:R-:W-:Y:S05]  /*c0d0*/  @!P0 BRA `(.L_x_304) ;  /* 0x0000000000048947 */ /* 0x000fea0003800000 */
[----:B------:R-:W-:Y:S01]  /*c0e0*/  BPT.TRAP 0x1 ;  /* 0x000000040000795c */ /* 0x000fe20000300000 */
.L_x_304:
[----:B------:R-:W0:Y:S01]  /*c0f0*/  S2R R5, SR_CgaCtaId ;  /* 0x0000000000057919 */ /* 0x000e220000008800 */
[----:B------:R-:W-:Y:S02]  /*c100*/  MOV R2, 0x400 ;  /* 0x0000040000027802 */ /* 0x000fe40000000f00 */
[----:B------:R-:W-:Y:S02]  /*c110*/  SHF.L.U32 R4, R3, 0x1f, RZ ;  /* 0x0000001f03047819 */ /* 0x000fe400000006ff */
[----:B0-----:R-:W-:-:S05]  /*c120*/  LEA R5, R5, R2, 0x18 ;  /* 0x0000000205057211 */ /* 0x001fca00078ec0ff */
[----:B------:R-:W-:-:S04]  /*c130*/  VIADD R5, R5, 0x20 ;  /* 0x0000002005057836 */ /* 0x000fc80000000000 */
[C---:B------:R-:W-:Y:S02]  /*c140*/  IMAD R7, R0.reuse, 0x8, R5 ;  /* 0x0000000800077824 */ /* 0x040fe400078e0205 */
[----:B------:R-:W-:Y:S02]  /*c150*/  VIADD R0, R0, 0x1 ;  /* 0x0000000100007836 */ /* 0x000fe40000000000 */
[----:B------:R-:W0:Y:S03]  /*c160*/  SYNCS.PHASECHK.TRANS64.TRYWAIT P0, [R7+URZ], R4 ;  /* 0x00000004070075a7 */ /* 0x000e26000800017f */
[----:B------:R-:W-:-:S04]  /*c170*/  ISETP.NE.AND P1, PT, R0, 0x4, PT ;  /* 0x000000040000780c */ /* 0x000fc80003f25270 */
[----:B------:R-:W-:Y:S02]  /*c180*/  SEL R2, RZ, 0x1, P1 ;  /* 0x00000001ff027807 */ /* 0x000fe40000800000 */
[----:B------:R-:W-:Y:S02]  /*c190*/  SEL R0, R0, RZ, P1 ;  /* 0x000000ff00007207 */ /* 0x000fe40000800000 */
[----:B------:R-:W-:-:S03]  /*c1a0*/  LOP3.LUT R9, R3, R2, RZ, 0x3c, !PT ;  /* 0x0000000203097212 */ /* 0x000fc600078e3cff */
[----:B------:R-:W-:Y:S01]  /*c1b0*/  IMAD R6, R0, 0x8, R5 ;  /* 0x0000000800067824 */ /* 0x000fe200078e0205 */
[----:B------:R-:W-:Y:S01]  /*c1c0*/  SHF.L.U32 R3, R9, 0x1f, RZ ;  /* 0x0000001f09037819 */ /* 0x000fe200000006ff */
[----:B0-----:R-:W-:Y:S06]  /*c1d0*/  @!P0 BRA `(.L_x_305) ;  /* 0x0000000000e08947 */ /* 0x001fec0003800000 */
.L_x_316:
[----:B------:R-:W1:Y:S01]  /*c1e0*/  SYNCS.PHASECHK.TRANS64.TRYWAIT P0, [R6+URZ], R3 ;  /* 0x00000003060075a7 */ /* 0x000e62000800017f */
[----:B------:R-:W-:-:S05]  /*c1f0*/  VIADD R0, R0, 0x1 ;  /* 0x0000000100007836 */ /* 0x000fca0000000000 */
[----:B------:R-:W-:-:S04]  /*c200*/  ISETP.NE.AND P1, PT, R0, 0x4, PT ;  /* 0x000000040000780c */ /* 0x000fc80003f25270 */
[----:B------:R-:W-:Y:S02]  /*c210*/  SEL R2, RZ, 0x1, P1 ;  /* 0x00000001ff027807 */ /* 0x000fe40000800000 */
[----:B------:R-:W-:Y:S02]  /*c220*/  SEL R0, R0, RZ, P1 ;  /* 0x000000ff00007207 */ /* 0x000fe40000800000 */
[----:B------:R-:W-:Y:S02]  /*c230*/  LOP3.LUT R9, R9, R2, RZ, 0x3c, !PT ;  /* 0x0000000209097212 */ /* 0x000fe400078e3cff */
[----:B0-----:R-:W-:Y:S02]  /*c240*/  LEA R7, R0, R5, 0x3 ;  /* 0x0000000500077211 */ /* 0x001fe400078e18ff */
[----:B------:R-:W-:Y:S01]  /*c250*/  SHF.L.U32 R4, R9, 0x1f, RZ ;  /* 0x0000001f09047819 */ /* 0x000fe200000006ff */
[----:B-1----:R-:W-:Y:S06]  /*c260*/  @!P0 BRA `(.L_x_306) ;  /* 0x0000000000d08947 */ /* 0x002fec0003800000 */
.L_x_317:
[----:B------:R-:W1:Y:S01]  /*c270*/  SYNCS.PHASECHK.TRANS64.TRYWAIT P0, [R7+URZ], R4 ;  /* 0x00000004070075a7 */ /* 0x000e62000800017f */
[----:B------:R-:W-:-:S05]  /*c280*/  VIADD R0, R0, 0x1 ;  /* 0x0000000100007836 */ /* 0x000fca0000000000 */
[----:B------:R-:W-:-:S04]  /*c290*/  ISETP.NE.AND P1, PT, R0, 0x4, PT ;  /* 0x000000040000780c */ /* 0x000fc80003f25270 */
[----:B------:R-:W-:Y:S02]  /*c2a0*/  SEL R2, RZ, 0x1, P1 ;  /* 0x00000001ff027807 */ /* 0x000fe40000800000 */
[----:B------:R-:W-:Y:S02]  /*c2b0*/  SEL R0, R0, RZ, P1 ;  /* 0x000000ff00007207 */ /* 0x000fe40000800000 */
[----:B------:R-:W-:Y:S01]  /*c2c0*/  LOP3.LUT R2, R9, R2, RZ, 0x3c, !PT ;  /* 0x0000000209027212 */ /* 0x000fe200078e3cff */
[----:B-1----:R-:W-:Y:S06]  /*c2d0*/  @!P0 BRA `(.L_x_307) ;  /* 0x0000000000c88947 */ /* 0x002fec0003800000 */
.L_x_318:
[----:B------:R-:W-:Y:S01]  /*c2e0*/  IMAD R5, R0, 0x8, R5 ;  /* 0x0000000800057824 */ /* 0x000fe200078e0205 */
[----:B------:R-:W-:-:S07]  /*c2f0*/  SHF.L.U32 R0, R2, 0x1f, RZ ;  /* 0x0000001f02007819 */ /* 0x000fce00000006ff */
.L_x_308:
[----:B--2---:R2:W3:Y:S02]  /*c300*/  SYNCS.PHASECHK.TRANS64.TRYWAIT P0, [R5+URZ], R0 ;  /* 0x00000000050075a7 */ /* 0x0044e4000800017f */
[----:B---3--:R-:W-:Y:S05]  /*c310*/  @!P0 NANOSLEEP.SYNCS 0x989680 ;  /* 0x009896800000895d */ /* 0x008fea0003900000 */
[----:B------:R-:W3:Y:S02]  /*c320*/  @!P0 SYNCS.PHASECHK.TRANS64 P0, [R5+URZ], R0 ;  /* 0x00000000050085a7 */ /* 0x000ee4000800007f */
[----:B---3--:R-:W-:Y:S05]  /*c330*/  @!P0 BRA `(.L_x_308) ;  /* 0xfffffffc00f08947 */ /* 0x008fea000383ffff */
.L_x_303:
[----:B------:R-:W-:Y:S05]  /*c340*/  BSYNC B0 ;  /* 0x0000000000007941 */ /* 0x000fea0003800000 */
.L_x_302:
[----:B------:R-:W-:Y:S05]  /*c350*/  EXIT ;  /* 0x000000000000794d */ /* 0x000fea0003800000 */
.L_x_17:
[----:B---3--:R3:W4:Y:S02]  /*c360*/  SYNCS.PHASECHK.TRANS64.TRYWAIT P1, [R3+URZ], R0 ;  /* 0x00000000030075a7 */ /* 0x008724000802017f */
[----:B----4-:R-:W-:Y:S05]  /*c370*/  @!P1 NANOSLEEP.SYNCS 0x989680 ;  /* 0x009896800000995d */ /* 0x010fea0003900000 */
[----:B------:R-:W4:Y:S02]  /*c380*/  @!P1 SYNCS.PHASECHK.TRANS64 P1, [R3+URZ], R0 ;  /* 0x00000000030095a7 */ /* 0x000f24000802007f */
[----:B----4-:R-:W-:Y:S05]  /*c390*/  @!P1 BRA `(.L_x_17) ;  /* 0xfffffffc00f09947 */ /* 0x010fea000383ffff */
[----:B------:R-:W-:Y:S05]  /*c3a0*/  BRA `(.L_x_16) ;  /* 0xffffff4c00987947 */ /* 0x000fea000383ffff */
.L_x_22:
[----:B-1----:R-:W-:-:S04]  /*c3b0*/  IMAD.U32 R4, RZ, RZ, UR7 ;  /* 0x00000007ff047e24 */ /* 0x002fc8000f8e00ff */
[----:B------:R1:W2:Y:S03]  /*c3c0*/  SYNCS.PHASECHK.TRANS64.TRYWAIT P1, [R4+URZ], R3 ;  /* 0x00000003040075a7 */ /* 0x0002a6000802017f */
[----:B--2---:R-:W-:Y:S05]  /*c3d0*/  @!P1 NANOSLEEP.SYNCS 0x989680 ;  /* 0x009896800000995d */ /* 0x004fea0003900000 */
[----:B------:R-:W2:Y:S02]  /*c3e0*/  @!P1 SYNCS.PHASECHK.TRANS64 P1, [R4+URZ], R3 ;  /* 0x00000003040095a7 */ /* 0x000ea4000802007f */
[----:B--2---:R-:W-:Y:S05]  /*c3f0*/  @!P1 BRA `(.L_x_22) ;  /* 0xfffffffc00ec9947 */ /* 0x004fea000383ffff */
[----:B------:R-:W-:Y:S05]  /*c400*/  BRA `(.L_x_21) ;  /* 0xffffff5000c47947 */ /* 0x000fea000383ffff */
.L_x_289:
[----:B------:R-:W-:Y:S01]  /*c410*/  BSSY B1, `(.L_x_309) ;  /* 0x0000006000017945 */ /* 0x000fe20003800000 */
[----:B------:R-:W-:-:S07]  /*c420*/  IMAD.MOV.U32 R15, RZ, RZ, -0x1 ;  /* 0xffffffffff0f7424 */ /* 0x000fce00078e00ff */
[----:B------:R-:W-:Y:S05]  /*c430*/  WARPSYNC.COLLECTIVE R15, `(.L_x_310) ;  /* 0x000000000f0c7348 */ /* 0x000fea0003c00000 */
[----:B------:R-:W-:Y:S02]  /*c440*/  ELECT P6, UR62, PT ;  /* 0x00000000003e782f */ /* 0x000fe400038c0000 */
[----:B------:R-:W-:Y:S01]  /*c450*/  MOV R14, UR62 ;  /* 0x0000003e000e7c02 */ /* 0x000fe20008000f00 */
[----:B------:R-:W-:Y:S10]  /*c460*/  ENDCOLLECTIVE ;  /* 0x000000000000791b */ /* 0x000ff40003800000 */
.L_x_310:
[----:B------:R-:W-:Y:S05]  /*c470*/  BSYNC B1 ;  /* 0x0000000000017941 */ /* 0x000fea0003800000 */
.L_x_309:
[----:B------:R-:W-:Y:S05]  /*c480*/  BRA `(.L_x_311) ;  /* 0xffffffec00ec7947 */ /* 0x000fea000383ffff */
.L_x_292:
[----:B0-----:R0:W1:Y:S02]  /*c490*/  SYNCS.PHASECHK.TRANS64.TRYWAIT P1, [R12+URZ+0x20], R7 ;  /* 0x000020070c0075a7 */ /* 0x001064000802017f */
[----:B-1----:R-:W-:Y:S05]  /*c4a0*/  @!P1 NANOSLEEP.SYNCS 0x989680 ;  /* 0x009896800000995d */ /* 0x002fea0003900000 */
[----:B------:R-:W1:Y:S02]  /*c4b0*/  @!P1 SYNCS.PHASECHK.TRANS64 P1, [R12+URZ+0x20], R7 ;  /* 0x000020070c0095a7 */ /* 0x000e64000802007f */
[----:B-1----:R-:W-:Y:S05]  /*c4c0*/  @!P1 BRA `(.L_x_292) ;  /* 0xfffffffc00f09947 */ /* 0x002fea000383ffff */
[----:B------:R-:W-:Y:S05]  /*c4d0*/  BRA `(.L_x_312) ;  /* 0xfffffff000307947 */ /* 0x000fea000383ffff */
.L_x_301:
[----:B------:R-:W-:Y:S01]  /*c4e0*/  BSSY B0, `(.L_x_313) ;  /* 0x0000006000007945 */ /* 0x000fe20003800000 */
[----:B------:R-:W-:-:S07]  /*c4f0*/  IMAD.MOV.U32 R15, RZ, RZ, -0x1 ;  /* 0xffffffffff0f7424 */ /* 0x000fce00078e00ff */
[----:B------:R-:W-:Y:S05]  /*c500*/  WARPSYNC.COLLECTIVE R15, `(.L_x_314) ;  /* 0x000000000f0c7348 */ /* 0x000fea0003c00000 */
[----:B------:R-:W-:Y:S02]  /*c510*/  ELECT P6, UR62, PT ;  /* 0x00000000003e782f */ /* 0x000fe400038c0000 */
[----:B------:R-:W-:Y:S01]  /*c520*/  MOV R14, UR62 ;  /* 0x0000003e000e7c02 */ /* 0x000fe20008000f00 */
[----:B------:R-:W-:Y:S10]  /*c530*/  ENDCOLLECTIVE ;  /* 0x000000000000791b */ /* 0x000ff40003800000 */
.L_x_314:
[----:B------:R-:W-:Y:S05]  /*c540*/  BSYNC B0 ;  /* 0x0000000000007941 */ /* 0x000fea0003800000 */
.L_x_313:
[----:B------:R-:W-:Y:S05]  /*c550*/  BRA `(.L_x_315) ;  /* 0xfffffff800cc7947 */ /* 0x000fea000383ffff */
.L_x_305:
[----:B0-----:R0:W1:Y:S02]  /*c560*/  SYNCS.PHASECHK.TRANS64.TRYWAIT P0, [R7+URZ], R4 ;  /* 0x00000004070075a7 */ /* 0x001064000800017f */
[----:B-1----:R-:W-:Y:S05]  /*c570*/  @!P0 NANOSLEEP.SYNCS 0x989680 ;  /* 0x009896800000895d */ /* 0x002fea0003900000 */
[----:B------:R-:W1:Y:S02]  /*c580*/  @!P0 SYNCS.PHASECHK.TRANS64 P0, [R7+URZ], R4 ;  /* 0x00000004070085a7 */ /* 0x000e64000800007f */
[----:B-1----:R-:W-:Y:S05]  /*c590*/  @!P0 BRA `(.L_x_305) ;  /* 0xfffffffc00f08947 */ /* 0x002fea000383ffff */
[----:B------:R-:W-:Y:S05]  /*c5a0*/  BRA `(.L_x_316) ;  /* 0xfffffffc000c7947 */ /* 0x000fea000383ffff */
.L_x_306:
[----:B0-----:R0:W1:Y:S02]  /*c5b0*/  SYNCS.PHASECHK.TRANS64.TRYWAIT P0, [R6+URZ], R3 ;  /* 0x00000003060075a7 */ /* 0x001064000800017f */
[----:B-1----:R-:W-:Y:S05]  /*c5c0*/  @!P0 NANOSLEEP.SYNCS 0x989680 ;  /* 0x009896800000895d */ /* 0x002fea0003900000 */
[----:B------:R-:W1:Y:S02]  /*c5d0*/  @!P0 SYNCS.PHASECHK.TRANS64 P0, [R6+URZ], R3 ;  /* 0x00000003060085a7 */ /* 0x000e64000800007f */
[----:B-1----:R-:W-:Y:S05]  /*c5e0*/  @!P0 BRA `(.L_x_306) ;  /* 0xfffffffc00f08947 */ /* 0x002fea000383ffff */
[----:B------:R-:W-:Y:S05]  /*c5f0*/  BRA `(.L_x_317) ;  /* 0xfffffffc001c7947 */ /* 0x000fea000383ffff */
.L_x_307:
[----:B-1----:R1:W2:Y:S02]  /*c600*/  SYNCS.PHASECHK.TRANS64.TRYWAIT P0, [R7+URZ], R4 ;  /* 0x00000004070075a7 */ /* 0x0022a4000800017f */
[----:B--2---:R-:W-:Y:S05]  /*c610*/  @!P0 NANOSLEEP.SYNCS 0x989680 ;  /* 0x009896800000895d */ /* 0x004fea0003900000 */
[----:B------:R-:W2:Y:S02]  /*c620*/  @!P0 SYNCS.PHASECHK.TRANS64 P0, [R7+URZ], R4 ;  /* 0x00000004070085a7 */ /* 0x000ea4000800007f */
[----:B--2---:R-:W-:Y:S05]  /*c630*/  @!P0 BRA `(.L_x_307) ;  /* 0xfffffffc00f08947 */ /* 0x004fea000383ffff */
[----:B------:R-:W-:Y:S05]  /*c640*/  BRA `(.L_x_318) ;  /* 0xfffffffc00247947 */ /* 0x000fea000383ffff */
.L_x_319:
[----:B------:R-:W-:-:S00]  /*c650*/  BRA `(.L_x_319) ;  /* 0xfffffffc00fc7947 */ /* 0x000fc0000383ffff */
[----:B------:R-:W-:-:S00]  /*c660*/  NOP ;  /* 0x0000000000007918 */ /* 0x000fc00000000000 */
        /* <DEDUP_REMOVED lines=9> */
.L_x_320:


//--------------------- .nv.global.init           --------------------------
	.section	.nv.global.init,"aw",@progbits
.nv.global.init:
	.type		$str$22,@object
	.size		$str$22,($str$23 - $str$22)
$str$22:
        /*0000*/ 	.byte	0x6b, 0x5f, 0x74, 0x69, 0x6c, 0x65, 0x5f, 0x63, 0x6f, 0x75, 0x6e, 0x74, 0x20, 0x3e, 0x3d, 0x20
        /*0010*/ 	.byte	0x31, 0x00
	.type		$str$23,@object
	.size		$str$23,(__unnamed_1 - $str$23)
$str$23:
        /*0012*/ 	.byte	0x2f, 0x74, 0x6d, 0x70, 0x2f, 0x63, 0x75, 0x74, 0x6c, 0x61, 0x73, 0x73, 0x5f, 0x73, 0x77, 0x65
        /*0022*/ 	.byte	0x65, 0x70, 0x5f, 0x73, 0x72, 0x63, 0x2f, 0x69, 0x6e, 0x63, 0x6c, 0x75, 0x64, 0x65, 0x2f, 0x63
        /*0032*/ 	.byte	0x75, 0x74, 0x6c, 0x61, 0x73, 0x73, 0x2f, 0x67, 0x65, 0x6d, 0x6d, 0x2f, 0x63, 0x6f, 0x6c, 0x6c
        /*0042*/ 	.byte	0x65, 0x63, 0x74, 0x69, 0x76, 0x65, 0x2f, 0x73, 0x6d, 0x39, 0x30, 0x5f, 0x6d, 0x6d, 0x61, 0x5f
        /*0052*/ 	.byte	0x74, 0x6d, 0x61, 0x5f, 0x67, 0x6d, 0x6d, 0x61, 0x5f, 0x73, 0x73, 0x5f, 0x77, 0x61, 0x72, 0x70
        /*0062*/ 	.byte	0x73, 0x70, 0x65, 0x63, 0x69, 0x61, 0x6c, 0x69, 0x7a, 0x65, 0x64, 0x2e, 0x68, 0x70, 0x70, 0x00
	.type		__unnamed_1,@object
	.size		__unnamed_1,(.L_0 - __unnamed_1)
__unnamed_1:
        /*0072*/ 	.byte	0x76, 0x6f, 0x69, 0x64, 0x20, 0x63, 0x75, 0x74, 0x6c, 0x61, 0x73, 0x73, 0x3a, 0x3a, 0x67, 0x65
        /* <DEDUP_REMOVED lines=179> */
        /*0bb2*/ 	.byte	0x74, 0x65, 0x3a, 0x3a, 0x69, 0x64, 0x65, 0x6e, 0x74, 0x69, 0x74, 0x79, 0x5d, 0x00
.L_0:


//--------------------- .nv.shared._ZN7cutlass13device_kernelINS_4gemm6kernel13GemmUniversalIN4cute5tupleIJiiiiEEENS1_10collective13CollectiveMmaINS1_34MainloopSm90TmaGmmaWarpSpecializedILi4ENS5_IJNS4_1CILi1EEESB_SB_EEENS1_35KernelTmaWarpSpecializedCooperativeEEENS5_IJNSA_ILi256EEENSA_ILi128EEENSA_ILi64EEEEEENS_6half_tENS5_IJSB_llEEESJ_NS5_IJlSB_lEEENS4_8TiledMMAINS4_8MMA_AtomIJNS4_4SM904GMMA26MMA_64x128x16_F32F16F16_SSILNSP_5MajorE1ELSR_0ELNSP_7ScaleInE1ELSS_1EEEEEENS4_6LayoutINS5_IJNSA_ILi2EEESB_SB_EEENS5_IJSB_NSA_ILi0EEESY_EEEEENS5_IJNS4_10UnderscoreES11_S11_EEEEENS4_13SM90_TMA_LOADENS4_14ComposedLayoutINS4_7SwizzleILi3ELi4ELi3EEENS4_18smem_ptr_flag_bitsILi16EEENSV_INS5_IJSH_NSA_ILi8EEEEEENS5_IJSB_SH_EEEEEEEvNS4_8identityES14_NS15_IS17_S19_NSV_INS5_IJS1A_SH_EEENS5_IJSH_SB_EEEEEEEvS1F_EENS_8epilogue10collective6detail29Sm90TmaWarpSpecializedAdapterINS1M_15DefaultEpilogueISJ_SL_SL_NS1L_6thread17LinearCombinationISJ_Li1EffLNS1Q_9ScaleType4KindE0ELNS_15FloatRoundStyleE2ESJ_EENS1_15EpilogueDefaultEEEEEvvEEEEvNT_6ParamsE --------------------------
	.section	.nv.shared._ZN7cutlass13device_kernelINS_4gemm6kernel13GemmUniversalIN4cute5tupleIJiiiiEEENS1_10collective13CollectiveMmaINS1_34MainloopSm90TmaGmmaWarpSpecializedILi4ENS5_IJNS4_1CILi1EEESB_SB_EEENS1_35KernelTmaWarpSpecializedCooperativeEEENS5_IJNSA_ILi256EEENSA_ILi128EEENSA_ILi64EEEEEENS_6half_tENS5_IJSB_llEEESJ_NS5_IJlSB_lEEENS4_8TiledMMAINS4_8MMA_AtomIJNS4_4SM904GMMA26MMA_64x128x16_F32F16F16_SSILNSP_5MajorE1ELSR_0ELNSP_7ScaleInE1ELSS_1EEEEEENS4_6LayoutINS5_IJNSA_ILi2EEESB_SB_EEENS5_IJSB_NSA_ILi0EEESY_EEEEENS5_IJNS4_10UnderscoreES11_S11_EEEEENS4_13SM90_TMA_LOADENS4_14ComposedLayoutINS4_7SwizzleILi3ELi4ELi3EEENS4_18smem_ptr_flag_bitsILi16EEENSV_INS5_IJSH_NSA_ILi8EEEEEENS5_IJSB_SH_EEEEEEEvNS4_8identityES14_NS15_IS17_S19_NSV_INS5_IJS1A_SH_EEENS5_IJSH_SB_EEEEEEEvS1F_EENS_8epilogue10collective6detail29Sm90TmaWarpSpecializedAdapterINS1M_15DefaultEpilogueISJ_SL_SL_NS1L_6thread17LinearCombinationISJ_Li1EffLNS1Q_9ScaleType4KindE0ELNS_15FloatRoundStyleE2ESJ_EENS1_15EpilogueDefaultEEEEEvvEEEEvNT_6ParamsE,"aw",@nobits
	.sectionflags	@""
	.align	16
	.zero		1024


//--------------------- .nv.shared.reserved.0     --------------------------
	.section	.nv.shared.reserved.0,"aw",@nobits
	.weak		__nv_reservedSMEM_offset_0_alias
	.size		__nv_reservedSMEM_offset_0_alias, 0, 0
	.other		__nv_reservedSMEM_offset_0_alias,@"STO_CUDA_RESERVED_SHARED STV_DEFAULT"
__nv_reservedSMEM_offset_0_alias:
	.zero		0


//--------------------- .nv.global                --------------------------
	.section	.nv.global,"aw",@nobits
.nv.global:
	.type		_ZN40_INTERNAL_90516b2c_4_k_cu_7e4206b2_256614cute1_E,@object
	.size		_ZN40_INTERNAL_90516b2c_4_k_cu_7e4206b2_256614cute1_E,(_ZN40_INTERNAL_90516b2c_4_k_cu_7e4206b2_256614cuda3std3__45__cpo6cbeginE - _ZN40_INTERNAL_90516b2c_4_k_cu_7e4206b2_256614cute1_E)
_ZN40_INTERNAL_90516b2c_4_k_cu_7e4206b2_256614cute1_E:
	.zero		1
	.type		_ZN40_INTERNAL_90516b2c_4_k_cu_7e4206b2_256614cuda3std3__45__cpo6cbeginE,@object
	.size		_ZN40_INTERNAL_90516b2c_4_k_cu_7e4206b2_256614cuda3std3__45__cpo6cbeginE,(_ZN40_INTERNAL_90516b2c_4_k_cu_7e4206b2_256614cuda3std3__48in_placeE - _ZN40_INTERNAL_90516b2c_4_k_cu_7e4206b2_256614cuda3std3__45__cpo6cbeginE)
_ZN40_INTERNAL_90516b2c_4_k_cu_7e4206b2_256614cuda3std3__45__cpo6cbeginE:
	.zero		1
	.type		_ZN40_INTERNAL_90516b2c_4_k_cu_7e4206b2_256614cuda3std3__48in_placeE,@object
	.size		_ZN40_INTERNAL_90516b2c_4_k_cu_7e4206b2_256614cuda3std3__48in_placeE,(_ZN40_INTERNAL_90516b2c_4_k_cu_7e4206b2_256614cuda3std6ranges3__45__cpo9iter_moveE - _ZN40_INTERNAL_90516b2c_4_k_cu_7e4206b2_256614cuda3std3__48in_placeE)
_ZN40_INTERNAL_90516b2c_4_k_cu_7e4206b2_256614cuda3std3__48in_placeE:
	.zero		1
	.type		_ZN40_INTERNAL_90516b2c_4_k_cu_7e4206b2_256614cuda3std6ranges3__45__cpo9iter_moveE,@object
	.size		_ZN40_INTERNAL_90516b2c_4_k_cu_7e4206b2_256614cuda3std6ranges3__45__cpo9iter_moveE,(_ZN40_INTERNAL_90516b2c_4_k_cu_7e4206b2_256614cuda3std3__45__cpo5beginE - _ZN40_INTERNAL_90516b2c_4_k_cu_7e4206b2_256614cuda3std6ranges3__45__cpo9iter_moveE)
_ZN40_INTERNAL_90516b2c_4_k_cu_7e4206b2_256614cuda3std6ranges3__45__cpo9iter_moveE:
	.zero		1
	.type		_ZN40_INTERNAL_90516b2c_4_k_cu_7e4206b2_256614cuda3std3__45__cpo5beginE,@object
	.size		_ZN40_INTERNAL_90516b2c_4_k_cu_7e4206b2_256614cuda3std3__45__cpo5beginE,(_ZN40_INTERNAL_90516b2c_4_k_cu_7e4206b2_256614cuda3std3__442_GLOBAL__N__90516b2c_4_k_cu_7e4206b2_256616ignoreE - _ZN40_INTERNAL_90516b2c_4_k_cu_7e4206b2_256614cuda3std3__45__cpo5beginE)
_ZN40_INTERNAL_90516b2c_4_k_cu_7e4206b2_256614cuda3std3__45__cpo5beginE:
	.zero		1
	.type		_ZN40_INTERNAL_90516b2c_4_k_cu_7e4206b2_256614cuda3std3__442_GLOBAL__N__90516b2c_4_k_cu_7e4206b2_256616ignoreE,@object
	.size		_ZN40_INTERNAL_90516b2c_4_k_cu_7e4206b2_256614cuda3std3__442_GLOBAL__N__90516b2c_4_k_cu_7e4206b2_256616ignoreE,(_ZN40_INTERNAL_90516b2c_4_k_cu_7e4206b2_256614cute7productE - _ZN40_INTERNAL_90516b2c_4_k_cu_7e4206b2_256614cuda3std3__442_GLOBAL__N__90516b2c_4_k_cu_7e4206b2_256616ignoreE)
_ZN40_INTERNAL_90516b2c_4_k_cu_7e4206b2_256614cuda3std3__442_GLOBAL__N__90516b2c_4_k_cu_7e4206b2_256616ignoreE:
	.zero		1
	.type		_ZN40_INTERNAL_90516b2c_4_k_cu_7e4206b2_256614cute7productE,@object
	.size		_ZN40_INTERNAL_90516b2c_4_k_cu_7e4206b2_256614cute7productE,(_ZN40_INTERNAL_90516b2c_4_k_cu_7e4206b2_256614cuda3std3__45__cpo3endE - _ZN40_INTERNAL_90516b2c_4_k_cu_7e4206b2_256614cute7productE)
_ZN40_INTERNAL_90516b2c_4_k_cu_7e4206b2_256614cute7productE:
	.zero		1
	.type		_ZN40_INTERNAL_90516b2c_4_k_cu_7e4206b2_256614cuda3std3__45__cpo3endE,@object
	.size		_ZN40_INTERNAL_90516b2c_4_k_cu_7e4206b2_256614cuda3std3__45__cpo3endE,(_ZN40_INTERNAL_90516b2c_4_k_cu_7e4206b2_256614cuda3std3__419piecewise_constructE - _ZN40_INTERNAL_90516b2c_4_k_cu_7e4206b2_256614cuda3std3__45__cpo3endE)
_ZN40_INTERNAL_90516b2c_4_k_cu_7e4206b2_256614cuda3std3__45__cpo3endE:
	.zero		1
	.type		_ZN40_INTERNAL_90516b2c_4_k_cu_7e4206b2_256614cuda3std3__419piecewise_constructE,@object
	.size		_ZN40_INTERNAL_90516b2c_4_k_cu_7e4206b2_256614cuda3std3__419piecewise_constructE,(_ZN40_INTERNAL_90516b2c_4_k_cu_7e4206b2_256614cuda3std3__45__cpo4cendE - _ZN40_INTERNAL_90516b2c_4_k_cu_7e4206b2_256614cuda3std3__419piecewise_constructE)
_ZN40_INTERNAL_90516b2c_4_k_cu_7e4206b2_256614cuda3std3__419piecewise_constructE:
	.zero		1
	.type		_ZN40_INTERNAL_90516b2c_4_k_cu_7e4206b2_256614cuda3std3__45__cpo4cendE,@object
	.size		_ZN40_INTERNAL_90516b2c_4_k_cu_7e4206b2_256614cuda3std3__45__cpo4cendE,(_ZN40_INTERNAL_90516b2c_4_k_cu_7e4206b2_256614cuda3std6ranges3__45__cpo4swapE - _ZN40_INTERNAL_90516b2c_4_k_cu_7e4206b2_256614cuda3std3__45__cpo4cendE)
_ZN40_INTERNAL_90516b2c_4_k_cu_7e4206b2_256614cuda3std3__45__cpo4cendE:
	.zero		1
	.type		_ZN40_INTERNAL_90516b2c_4_k_cu_7e4206b2_256614cuda3std6ranges3__45__cpo4swapE,@object
	.size		_ZN40_INTERNAL_90516b2c_4_k_cu_7e4206b2_256614cuda3std6ranges3__45__cpo4swapE,(.L_8 - _ZN40_INTERNAL_90516b2c_4_k_cu_7e4206b2_256614cuda3std6ranges3__45__cpo4swapE)
_ZN40_INTERNAL_90516b2c_4_k_cu_7e4206b2_256614cuda3std6ranges3__45__cpo4swapE:
	.zero		1
.L_8:


//--------------------- .nv.constant0._ZN7cutlass13device_kernelINS_4gemm6kernel13GemmUniversalIN4cute5tupleIJiiiiEEENS1_10collective13CollectiveMmaINS1_34MainloopSm90TmaGmmaWarpSpecializedILi4ENS5_IJNS4_1CILi1EEESB_SB_EEENS1_35KernelTmaWarpSpecializedCooperativeEEENS5_IJNSA_ILi256EEENSA_ILi128EEENSA_ILi64EEEEEENS_6half_tENS5_IJSB_llEEESJ_NS5_IJlSB_lEEENS4_8TiledMMAINS4_8MMA_AtomIJNS4_4SM904GMMA26MMA_64x128x16_F32F16F16_SSILNSP_5MajorE1ELSR_0ELNSP_7ScaleInE1ELSS_1EEEEEENS4_6LayoutINS5_IJNSA_ILi2EEESB_SB_EEENS5_IJSB_NSA_ILi0EEESY_EEEEENS5_IJNS4_10UnderscoreES11_S11_EEEEENS4_13SM90_TMA_LOADENS4_14ComposedLayoutINS4_7SwizzleILi3ELi4ELi3EEENS4_18smem_ptr_flag_bitsILi16EEENSV_INS5_IJSH_NSA_ILi8EEEEEENS5_IJSB_SH_EEEEEEEvNS4_8identityES14_NS15_IS17_S19_NSV_INS5_IJS1A_SH_EEENS5_IJSH_SB_EEEEEEEvS1F_EENS_8epilogue10collective6detail29Sm90TmaWarpSpecializedAdapterINS1M_15DefaultEpilogueISJ_SL_SL_NS1L_6thread17LinearCombinationISJ_Li1EffLNS1Q_9ScaleType4KindE0ELNS_15FloatRoundStyleE2ESJ_EENS1_15EpilogueDefaultEEEEEvvEEEEvNT_6ParamsE --------------------------
	.section	.nv.constant0._ZN7cutlass13device_kernelINS_4gemm6kernel13GemmUniversalIN4cute5tupleIJiiiiEEENS1_10collective13CollectiveMmaINS1_34MainloopSm90TmaGmmaWarpSpecializedILi4ENS5_IJNS4_1CILi1EEESB_SB_EEENS1_35KernelTmaWarpSpecializedCooperativeEEENS5_IJNSA_ILi256EEENSA_ILi128EEENSA_ILi64EEEEEENS_6half_tENS5_IJSB_llEEESJ_NS5_IJlSB_lEEENS4_8TiledMMAINS4_8MMA_AtomIJNS4_4SM904GMMA26MMA_64x128x16_F32F16F16_SSILNSP_5MajorE1ELSR_0ELNSP_7ScaleInE1ELSS_1EEEEEENS4_6LayoutINS5_IJNSA_ILi2EEESB_SB_EEENS5_IJSB_NSA_ILi0EEESY_EEEEENS5_IJNS4_10UnderscoreES11_S11_EEEEENS4_13SM90_TMA_LOADENS4_14ComposedLayoutINS4_7SwizzleILi3ELi4ELi3EEENS4_18smem_ptr_flag_bitsILi16EEENSV_INS5_IJSH_NSA_ILi8EEEEEENS5_IJSB_SH_EEEEEEEvNS4_8identityES14_NS15_IS17_S19_NSV_INS5_IJS1A_SH_EEENS5_IJSH_SB_EEEEEEEvS1F_EENS_8epilogue10collective6detail29Sm90TmaWarpSpecializedAdapterINS1M_15DefaultEpilogueISJ_SL_SL_NS1L_6thread17LinearCombinationISJ_Li1EffLNS1Q_9ScaleType4KindE0ELNS_15FloatRoundStyleE2ESJ_EENS1_15EpilogueDefaultEEEEEvvEEEEvNT_6ParamsE,"a",@progbits
	.sectionflags	@""
	.align	4
.nv.constant0._ZN7cutlass13device_kernelINS_4gemm6kernel13GemmUniversalIN4cute5tupleIJiiiiEEENS1_10collective13CollectiveMmaINS1_34MainloopSm90TmaGmmaWarpSpecializedILi4ENS5_IJNS4_1CILi1EEESB_SB_EEENS1_35KernelTmaWarpSpecializedCooperativeEEENS5_IJNSA_ILi256EEENSA_ILi128EEENSA_ILi64EEEEEENS_6half_tENS5_IJSB_llEEESJ_NS5_IJlSB_lEEENS4_8TiledMMAINS4_8MMA_AtomIJNS4_4SM904GMMA26MMA_64x128x16_F32F16F16_SSILNSP_5MajorE1ELSR_0ELNSP_7ScaleInE1ELSS_1EEEEEENS4_6LayoutINS5_IJNSA_ILi2EEESB_SB_EEENS5_IJSB_NSA_ILi0EEESY_EEEEENS5_IJNS4_10UnderscoreES11_S11_EEEEENS4_13SM90_TMA_LOADENS4_14ComposedLayoutINS4_7SwizzleILi3ELi4ELi3EEENS4_18smem_ptr_flag_bitsILi16EEENSV_INS5_IJSH_NSA_ILi8EEEEEENS5_IJSB_SH_EEEEEEEvNS4_8identityES14_NS15_IS17_S19_NSV_INS5_IJS1A_SH_EEENS5_IJSH_SB_EEEEEEEvS1F_EENS_8epilogue10collective6detail29Sm90TmaWarpSpecializedAdapterINS1M_15DefaultEpilogueISJ_SL_SL_NS1L_6thread17LinearCombinationISJ_Li1EffLNS1Q_9ScaleType4KindE0ELNS_15FloatRoundStyleE2ESJ_EENS1_15EpilogueDefaultEEEEEvvEEEEvNT_6ParamsE:
	.zero		1664


//--------------------- SYMBOLS --------------------------

	.type		.nv.reservedSmem.offset0,@object
	.size		.nv.reservedSmem.offset0,0x4
	.type		__assertfail,@function
